//
// Generated by NVIDIA NVVM Compiler
//
// Compiler Build ID: CL-36424714
// Cuda compilation tools, release 13.0, V13.0.88
// Based on NVVM 20.0.0
//

.version 9.0
.target sm_100
.address_size 64

	// .globl	_Z6rowMulPiS_S_iii

.visible .entry _Z6rowMulPiS_S_iii(
	.param .u64 .ptr .align 1 _Z6rowMulPiS_S_iii_param_0,
	.param .u64 .ptr .align 1 _Z6rowMulPiS_S_iii_param_1,
	.param .u64 .ptr .align 1 _Z6rowMulPiS_S_iii_param_2,
	.param .u32 _Z6rowMulPiS_S_iii_param_3,
	.param .u32 _Z6rowMulPiS_S_iii_param_4,
	.param .u32 _Z6rowMulPiS_S_iii_param_5
)
{
	.reg .pred 	%p<21>;
	.reg .b32 	%r<164>;
	.reg .b64 	%rd<82>;

	ld.param.u64 	%rd11, [_Z6rowMulPiS_S_iii_param_0];
	ld.param.u64 	%rd12, [_Z6rowMulPiS_S_iii_param_1];
	ld.param.u64 	%rd13, [_Z6rowMulPiS_S_iii_param_2];
	ld.param.u32 	%r67, [_Z6rowMulPiS_S_iii_param_3];
	ld.param.u32 	%r65, [_Z6rowMulPiS_S_iii_param_4];
	ld.param.u32 	%r66, [_Z6rowMulPiS_S_iii_param_5];
	cvta.to.global.u64 	%rd1, %rd12;
	cvta.to.global.u64 	%rd2, %rd11;
	cvta.to.global.u64 	%rd3, %rd13;
	mov.u32 	%r1, %ctaid.x;
	setp.ge.s32 	%p1, %r1, %r67;
	setp.lt.s32 	%p2, %r66, 1;
	or.pred  	%p3, %p1, %p2;
	@%p3 bra 	$L__BB0_26;
	setp.lt.s32 	%p4, %r65, 1;
	mul.lo.s32 	%r2, %r65, %r1;
	mul.lo.s32 	%r3, %r66, %r1;
	@%p4 bra 	$L__BB0_15;
	and.b32  	%r4, %r65, 7;
	and.b32  	%r5, %r65, 3;
	and.b32  	%r6, %r65, 2147483640;
	and.b32  	%r7, %r65, 1;
	neg.s32 	%r8, %r6;
	shl.b32 	%r9, %r66, 3;
	mul.lo.s32 	%r10, %r66, 5;
	mul.lo.s32 	%r11, %r66, 6;
	mul.lo.s32 	%r12, %r66, 7;
	cvt.u64.u32 	%rd4, %r2;
	mov.b32 	%r140, 0;
	shl.b64 	%rd32, %rd4, 2;
	add.s64 	%rd33, %rd32, %rd2;
	add.s64 	%rd5, %rd33, 16;
	mul.wide.u32 	%rd49, %r9, 4;
$L__BB0_3:
	setp.lt.u32 	%p13, %r65, 8;
	mov.b32 	%r154, 0;
	mov.u32 	%r159, %r154;
	@%p13 bra 	$L__BB0_6;
	add.s32 	%r147, %r66, %r140;
	shl.b32 	%r83, %r66, 1;
	add.s32 	%r146, %r83, %r140;
	mad.lo.s32 	%r145, %r66, 3, %r140;
	shl.b32 	%r84, %r66, 2;
	add.s32 	%r144, %r84, %r140;
	add.s32 	%r143, %r10, %r140;
	add.s32 	%r142, %r11, %r140;
	add.s32 	%r141, %r12, %r140;
	mul.wide.u32 	%rd34, %r140, 4;
	add.s64 	%rd81, %rd1, %rd34;
	mov.b32 	%r159, 0;
	mov.u64 	%rd80, %rd5;
	mov.u32 	%r148, %r8;
$L__BB0_5:
	.pragma "nounroll";
	ld.global.u32 	%r85, [%rd80+-16];
	ld.global.u32 	%r86, [%rd81];
	mad.lo.s32 	%r87, %r86, %r85, %r159;
	ld.global.u32 	%r88, [%rd80+-12];
	mul.wide.u32 	%rd35, %r147, 4;
	add.s64 	%rd36, %rd1, %rd35;
	ld.global.u32 	%r89, [%rd36];
	mad.lo.s32 	%r90, %r89, %r88, %r87;
	ld.global.u32 	%r91, [%rd80+-8];
	mul.wide.u32 	%rd37, %r146, 4;
	add.s64 	%rd38, %rd1, %rd37;
	ld.global.u32 	%r92, [%rd38];
	mad.lo.s32 	%r93, %r92, %r91, %r90;
	ld.global.u32 	%r94, [%rd80+-4];
	mul.wide.u32 	%rd39, %r145, 4;
	add.s64 	%rd40, %rd1, %rd39;
	ld.global.u32 	%r95, [%rd40];
	mad.lo.s32 	%r96, %r95, %r94, %r93;
	ld.global.u32 	%r97, [%rd80];
	mul.wide.u32 	%rd41, %r144, 4;
	add.s64 	%rd42, %rd1, %rd41;
	ld.global.u32 	%r98, [%rd42];
	mad.lo.s32 	%r99, %r98, %r97, %r96;
	ld.global.u32 	%r100, [%rd80+4];
	mul.wide.u32 	%rd43, %r143, 4;
	add.s64 	%rd44, %rd1, %rd43;
	ld.global.u32 	%r101, [%rd44];
	mad.lo.s32 	%r102, %r101, %r100, %r99;
	ld.global.u32 	%r103, [%rd80+8];
	mul.wide.u32 	%rd45, %r142, 4;
	add.s64 	%rd46, %rd1, %rd45;
	ld.global.u32 	%r104, [%rd46];
	mad.lo.s32 	%r105, %r104, %r103, %r102;
	ld.global.u32 	%r106, [%rd80+12];
	mul.wide.u32 	%rd47, %r141, 4;
	add.s64 	%rd48, %rd1, %rd47;
	ld.global.u32 	%r107, [%rd48];
	mad.lo.s32 	%r159, %r107, %r106, %r105;
	add.s32 	%r148, %r148, 8;
	add.s32 	%r147, %r147, %r9;
	add.s32 	%r146, %r146, %r9;
	add.s32 	%r145, %r145, %r9;
	add.s32 	%r144, %r144, %r9;
	add.s32 	%r143, %r143, %r9;
	add.s32 	%r142, %r142, %r9;
	add.s32 	%r141, %r141, %r9;
	add.s64 	%rd81, %rd81, %rd49;
	add.s64 	%rd80, %rd80, 32;
	setp.ne.s32 	%p14, %r148, 0;
	mov.u32 	%r154, %r6;
	@%p14 bra 	$L__BB0_5;
$L__BB0_6:
	setp.eq.s32 	%p15, %r4, 0;
	@%p15 bra 	$L__BB0_14;
	add.s32 	%r109, %r4, -1;
	setp.lt.u32 	%p16, %r109, 3;
	@%p16 bra 	$L__BB0_9;
	add.s32 	%r110, %r154, %r2;
	mul.wide.u32 	%rd50, %r110, 4;
	add.s64 	%rd51, %rd2, %rd50;
	ld.global.u32 	%r111, [%rd51];
	mad.lo.s32 	%r112, %r154, %r66, %r140;
	mul.wide.u32 	%rd52, %r112, 4;
	add.s64 	%rd53, %rd1, %rd52;
	ld.global.u32 	%r113, [%rd53];
	mad.lo.s32 	%r114, %r113, %r111, %r159;
	cvt.u64.u32 	%rd54, %r154;
	add.s64 	%rd55, %rd54, %rd4;
	shl.b64 	%rd56, %rd55, 2;
	add.s64 	%rd57, %rd2, %rd56;
	ld.global.u32 	%r115, [%rd57+4];
	add.s32 	%r116, %r112, %r66;
	mul.wide.u32 	%rd58, %r116, 4;
	add.s64 	%rd59, %rd1, %rd58;
	ld.global.u32 	%r117, [%rd59];
	mad.lo.s32 	%r118, %r117, %r115, %r114;
	ld.global.u32 	%r119, [%rd57+8];
	add.s32 	%r120, %r116, %r66;
	mul.wide.u32 	%rd60, %r120, 4;
	add.s64 	%rd61, %rd1, %rd60;
	ld.global.u32 	%r121, [%rd61];
	mad.lo.s32 	%r122, %r121, %r119, %r118;
	ld.global.u32 	%r123, [%rd57+12];
	add.s32 	%r124, %r120, %r66;
	mul.wide.u32 	%rd62, %r124, 4;
	add.s64 	%rd63, %rd1, %rd62;
	ld.global.u32 	%r125, [%rd63];
	mad.lo.s32 	%r159, %r125, %r123, %r122;
	add.s32 	%r154, %r154, 4;
$L__BB0_9:
	setp.eq.s32 	%p17, %r5, 0;
	@%p17 bra 	$L__BB0_14;
	setp.eq.s32 	%p18, %r5, 1;
	@%p18 bra 	$L__BB0_12;
	add.s32 	%r127, %r154, %r2;
	mul.wide.u32 	%rd64, %r127, 4;
	add.s64 	%rd65, %rd2, %rd64;
	ld.global.u32 	%r128, [%rd65];
	mad.lo.s32 	%r129, %r154, %r66, %r140;
	mul.wide.u32 	%rd66, %r129, 4;
	add.s64 	%rd67, %rd1, %rd66;
	ld.global.u32 	%r130, [%rd67];
	mad.lo.s32 	%r131, %r130, %r128, %r159;
	cvt.u64.u32 	%rd68, %r154;
	add.s64 	%rd69, %rd68, %rd4;
	shl.b64 	%rd70, %rd69, 2;
	add.s64 	%rd71, %rd2, %rd70;
	ld.global.u32 	%r132, [%rd71+4];
	add.s32 	%r133, %r129, %r66;
	mul.wide.u32 	%rd72, %r133, 4;
	add.s64 	%rd73, %rd1, %rd72;
	ld.global.u32 	%r134, [%rd73];
	mad.lo.s32 	%r159, %r134, %r132, %r131;
	add.s32 	%r154, %r154, 2;
$L__BB0_12:
	setp.eq.s32 	%p19, %r7, 0;
	@%p19 bra 	$L__BB0_14;
	add.s32 	%r135, %r154, %r2;
	mul.wide.u32 	%rd74, %r135, 4;
	add.s64 	%rd75, %rd2, %rd74;
	ld.global.u32 	%r136, [%rd75];
	mad.lo.s32 	%r137, %r154, %r66, %r140;
	mul.wide.u32 	%rd76, %r137, 4;
	add.s64 	%rd77, %rd1, %rd76;
	ld.global.u32 	%r138, [%rd77];
	mad.lo.s32 	%r159, %r138, %r136, %r159;
$L__BB0_14:
	add.s32 	%r139, %r140, %r3;
	mul.wide.u32 	%rd78, %r139, 4;
	add.s64 	%rd79, %rd3, %rd78;
	st.global.u32 	[%rd79], %r159;
	add.s32 	%r140, %r140, 1;
	setp.eq.s32 	%p20, %r140, %r66;
	@%p20 bra 	$L__BB0_26;
	bra.uni 	$L__BB0_3;
$L__BB0_15:
	and.b32  	%r55, %r66, 7;
	setp.lt.u32 	%p5, %r66, 8;
	mov.b32 	%r162, 0;
	@%p5 bra 	$L__BB0_18;
	and.b32  	%r162, %r66, 2147483640;
	mov.b32 	%r160, 0;
$L__BB0_17:
	.pragma "nounroll";
	add.s32 	%r70, %r160, %r3;
	mul.wide.u32 	%rd14, %r70, 4;
	add.s64 	%rd15, %rd3, %rd14;
	mov.b32 	%r71, 0;
	st.global.u32 	[%rd15], %r71;
	st.global.u32 	[%rd15+4], %r71;
	st.global.u32 	[%rd15+8], %r71;
	st.global.u32 	[%rd15+12], %r71;
	st.global.u32 	[%rd15+16], %r71;
	st.global.u32 	[%rd15+20], %r71;
	st.global.u32 	[%rd15+24], %r71;
	st.global.u32 	[%rd15+28], %r71;
	add.s32 	%r160, %r160, 8;
	setp.ne.s32 	%p6, %r160, %r162;
	@%p6 bra 	$L__BB0_17;
$L__BB0_18:
	setp.eq.s32 	%p7, %r55, 0;
	@%p7 bra 	$L__BB0_26;
	and.b32  	%r60, %r66, 3;
	setp.lt.u32 	%p8, %r55, 4;
	@%p8 bra 	$L__BB0_21;
	add.s32 	%r72, %r162, %r3;
	mul.wide.u32 	%rd16, %r72, 4;
	add.s64 	%rd17, %rd3, %rd16;
	mov.b32 	%r73, 0;
	st.global.u32 	[%rd17], %r73;
	cvt.u64.u32 	%rd18, %r3;
	cvt.u64.u32 	%rd19, %r162;
	add.s64 	%rd20, %rd19, %rd18;
	shl.b64 	%rd21, %rd20, 2;
	add.s64 	%rd22, %rd3, %rd21;
	st.global.u32 	[%rd22+4], %r73;
	st.global.u32 	[%rd22+8], %r73;
	st.global.u32 	[%rd22+12], %r73;
	add.s32 	%r162, %r162, 4;
$L__BB0_21:
	setp.eq.s32 	%p9, %r60, 0;
	@%p9 bra 	$L__BB0_26;
	setp.eq.s32 	%p10, %r60, 1;
	@%p10 bra 	$L__BB0_24;
	add.s32 	%r74, %r162, %r3;
	mul.wide.u32 	%rd23, %r74, 4;
	add.s64 	%rd24, %rd3, %rd23;
	mov.b32 	%r75, 0;
	st.global.u32 	[%rd24], %r75;
	cvt.u64.u32 	%rd25, %r3;
	cvt.u64.u32 	%rd26, %r162;
	add.s64 	%rd27, %rd26, %rd25;
	shl.b64 	%rd28, %rd27, 2;
	add.s64 	%rd29, %rd3, %rd28;
	st.global.u32 	[%rd29+4], %r75;
	add.s32 	%r162, %r162, 2;
$L__BB0_24:
	and.b32  	%r76, %r66, 1;
	setp.eq.b32 	%p11, %r76, 1;
	not.pred 	%p12, %p11;
	@%p12 bra 	$L__BB0_26;
	add.s32 	%r77, %r162, %r3;
	mul.wide.u32 	%rd30, %r77, 4;
	add.s64 	%rd31, %rd3, %rd30;
	mov.b32 	%r78, 0;
	st.global.u32 	[%rd31], %r78;
$L__BB0_26:
	ret;

}
	// .globl	_Z6colMulPiS_S_iii
.visible .entry _Z6colMulPiS_S_iii(
	.param .u64 .ptr .align 1 _Z6colMulPiS_S_iii_param_0,
	.param .u64 .ptr .align 1 _Z6colMulPiS_S_iii_param_1,
	.param .u64 .ptr .align 1 _Z6colMulPiS_S_iii_param_2,
	.param .u32 _Z6colMulPiS_S_iii_param_3,
	.param .u32 _Z6colMulPiS_S_iii_param_4,
	.param .u32 _Z6colMulPiS_S_iii_param_5
)
{
	.reg .pred 	%p<21>;
	.reg .b32 	%r<129>;
	.reg .b64 	%rd<75>;

	ld.param.u64 	%rd7, [_Z6colMulPiS_S_iii_param_0];
	ld.param.u64 	%rd8, [_Z6colMulPiS_S_iii_param_1];
	ld.param.u64 	%rd9, [_Z6colMulPiS_S_iii_param_2];
	ld.param.u32 	%r43, [_Z6colMulPiS_S_iii_param_3];
	ld.param.u32 	%r44, [_Z6colMulPiS_S_iii_param_4];
	ld.param.u32 	%r45, [_Z6colMulPiS_S_iii_param_5];
	cvta.to.global.u64 	%rd1, %rd8;
	cvta.to.global.u64 	%rd2, %rd7;
	cvta.to.global.u64 	%rd3, %rd9;
	mov.u32 	%r1, %ctaid.x;
	setp.ge.s32 	%p1, %r1, %r45;
	setp.lt.s32 	%p2, %r43, 1;
	or.pred  	%p3, %p1, %p2;
	@%p3 bra 	$L__BB1_26;
	setp.lt.s32 	%p4, %r44, 1;
	@%p4 bra 	$L__BB1_15;
	and.b32  	%r2, %r44, 7;
	add.s32 	%r3, %r2, -1;
	and.b32  	%r4, %r44, 3;
	and.b32  	%r5, %r44, 2147483640;
	and.b32  	%r6, %r44, 1;
	neg.s32 	%r7, %r5;
	shl.b32 	%r8, %r45, 3;
	mov.b32 	%r111, 0;
	mul.wide.s32 	%rd66, %r45, 4;
$L__BB1_3:
	setp.lt.u32 	%p13, %r44, 8;
	mul.lo.s32 	%r10, %r111, %r44;
	mov.b32 	%r119, 0;
	mov.u32 	%r124, %r119;
	@%p13 bra 	$L__BB1_6;
	mul.wide.u32 	%rd32, %r10, 4;
	add.s64 	%rd33, %rd2, %rd32;
	add.s64 	%rd74, %rd33, 16;
	mov.b32 	%r124, 0;
	mov.u32 	%r112, %r1;
	mov.u32 	%r113, %r7;
$L__BB1_5:
	.pragma "nounroll";
	ld.global.u32 	%r61, [%rd74+-16];
	mul.wide.s32 	%rd34, %r112, 4;
	add.s64 	%rd35, %rd1, %rd34;
	ld.global.u32 	%r62, [%rd35];
	mad.lo.s32 	%r63, %r62, %r61, %r124;
	ld.global.u32 	%r64, [%rd74+-12];
	mul.wide.s32 	%rd36, %r45, 4;
	add.s64 	%rd37, %rd35, %rd36;
	ld.global.u32 	%r65, [%rd37];
	mad.lo.s32 	%r66, %r65, %r64, %r63;
	ld.global.u32 	%r67, [%rd74+-8];
	add.s64 	%rd38, %rd37, %rd36;
	ld.global.u32 	%r68, [%rd38];
	mad.lo.s32 	%r69, %r68, %r67, %r66;
	ld.global.u32 	%r70, [%rd74+-4];
	add.s64 	%rd39, %rd38, %rd36;
	ld.global.u32 	%r71, [%rd39];
	mad.lo.s32 	%r72, %r71, %r70, %r69;
	ld.global.u32 	%r73, [%rd74];
	add.s64 	%rd40, %rd39, %rd36;
	ld.global.u32 	%r74, [%rd40];
	mad.lo.s32 	%r75, %r74, %r73, %r72;
	ld.global.u32 	%r76, [%rd74+4];
	add.s64 	%rd41, %rd40, %rd36;
	ld.global.u32 	%r77, [%rd41];
	mad.lo.s32 	%r78, %r77, %r76, %r75;
	ld.global.u32 	%r79, [%rd74+8];
	add.s64 	%rd42, %rd41, %rd36;
	ld.global.u32 	%r80, [%rd42];
	mad.lo.s32 	%r81, %r80, %r79, %r78;
	ld.global.u32 	%r82, [%rd74+12];
	add.s64 	%rd43, %rd42, %rd36;
	ld.global.u32 	%r83, [%rd43];
	mad.lo.s32 	%r124, %r83, %r82, %r81;
	add.s32 	%r113, %r113, 8;
	add.s32 	%r112, %r112, %r8;
	add.s64 	%rd74, %rd74, 32;
	setp.ne.s32 	%p14, %r113, 0;
	mov.u32 	%r119, %r5;
	@%p14 bra 	$L__BB1_5;
$L__BB1_6:
	setp.eq.s32 	%p15, %r2, 0;
	@%p15 bra 	$L__BB1_14;
	setp.lt.u32 	%p16, %r3, 3;
	@%p16 bra 	$L__BB1_9;
	add.s32 	%r85, %r119, %r10;
	mul.wide.u32 	%rd44, %r85, 4;
	add.s64 	%rd45, %rd2, %rd44;
	ld.global.u32 	%r86, [%rd45];
	mad.lo.s32 	%r87, %r119, %r45, %r1;
	mul.wide.s32 	%rd46, %r87, 4;
	add.s64 	%rd47, %rd1, %rd46;
	ld.global.u32 	%r88, [%rd47];
	mad.lo.s32 	%r89, %r88, %r86, %r124;
	cvt.u64.u32 	%rd48, %r10;
	cvt.u64.u32 	%rd49, %r119;
	add.s64 	%rd50, %rd49, %rd48;
	shl.b64 	%rd51, %rd50, 2;
	add.s64 	%rd52, %rd2, %rd51;
	ld.global.u32 	%r90, [%rd52+4];
	add.s64 	%rd54, %rd47, %rd66;
	ld.global.u32 	%r91, [%rd54];
	mad.lo.s32 	%r92, %r91, %r90, %r89;
	ld.global.u32 	%r93, [%rd52+8];
	add.s64 	%rd55, %rd54, %rd66;
	ld.global.u32 	%r94, [%rd55];
	mad.lo.s32 	%r95, %r94, %r93, %r92;
	ld.global.u32 	%r96, [%rd52+12];
	add.s64 	%rd56, %rd55, %rd66;
	ld.global.u32 	%r97, [%rd56];
	mad.lo.s32 	%r124, %r97, %r96, %r95;
	add.s32 	%r119, %r119, 4;
$L__BB1_9:
	setp.eq.s32 	%p17, %r4, 0;
	@%p17 bra 	$L__BB1_14;
	setp.eq.s32 	%p18, %r4, 1;
	@%p18 bra 	$L__BB1_12;
	add.s32 	%r99, %r119, %r10;
	mul.wide.u32 	%rd57, %r99, 4;
	add.s64 	%rd58, %rd2, %rd57;
	ld.global.u32 	%r100, [%rd58];
	mad.lo.s32 	%r101, %r119, %r45, %r1;
	mul.wide.s32 	%rd59, %r101, 4;
	add.s64 	%rd60, %rd1, %rd59;
	ld.global.u32 	%r102, [%rd60];
	mad.lo.s32 	%r103, %r102, %r100, %r124;
	cvt.u64.u32 	%rd61, %r10;
	cvt.u64.u32 	%rd62, %r119;
	add.s64 	%rd63, %rd62, %rd61;
	shl.b64 	%rd64, %rd63, 2;
	add.s64 	%rd65, %rd2, %rd64;
	ld.global.u32 	%r104, [%rd65+4];
	add.s64 	%rd67, %rd60, %rd66;
	ld.global.u32 	%r105, [%rd67];
	mad.lo.s32 	%r124, %r105, %r104, %r103;
	add.s32 	%r119, %r119, 2;
$L__BB1_12:
	setp.eq.s32 	%p19, %r6, 0;
	@%p19 bra 	$L__BB1_14;
	add.s32 	%r106, %r119, %r10;
	mul.wide.u32 	%rd68, %r106, 4;
	add.s64 	%rd69, %rd2, %rd68;
	ld.global.u32 	%r107, [%rd69];
	mad.lo.s32 	%r108, %r119, %r45, %r1;
	mul.wide.s32 	%rd70, %r108, 4;
	add.s64 	%rd71, %rd1, %rd70;
	ld.global.u32 	%r109, [%rd71];
	mad.lo.s32 	%r124, %r109, %r107, %r124;
$L__BB1_14:
	mad.lo.s32 	%r110, %r111, %r45, %r1;
	mul.wide.s32 	%rd72, %r110, 4;
	add.s64 	%rd73, %rd3, %rd72;
	st.global.u32 	[%rd73], %r124;
	add.s32 	%r111, %r111, 1;
	setp.eq.s32 	%p20, %r111, %r43;
	@%p20 bra 	$L__BB1_26;
	bra.uni 	$L__BB1_3;
$L__BB1_15:
	and.b32  	%r33, %r43, 7;
	setp.lt.u32 	%p5, %r43, 8;
	mov.b32 	%r127, 0;
	@%p5 bra 	$L__BB1_18;
	and.b32  	%r127, %r43, 2147483640;
	mov.b32 	%r125, 0;
	mul.wide.s32 	%rd12, %r45, 4;
$L__BB1_17:
	.pragma "nounroll";
	mad.lo.s32 	%r48, %r125, %r45, %r1;
	mul.wide.s32 	%rd10, %r48, 4;
	add.s64 	%rd11, %rd3, %rd10;
	mov.b32 	%r49, 0;
	st.global.u32 	[%rd11], %r49;
	add.s64 	%rd13, %rd11, %rd12;
	st.global.u32 	[%rd13], %r49;
	add.s64 	%rd14, %rd13, %rd12;
	st.global.u32 	[%rd14], %r49;
	add.s64 	%rd15, %rd14, %rd12;
	st.global.u32 	[%rd15], %r49;
	add.s64 	%rd16, %rd15, %rd12;
	st.global.u32 	[%rd16], %r49;
	add.s64 	%rd17, %rd16, %rd12;
	st.global.u32 	[%rd17], %r49;
	add.s64 	%rd18, %rd17, %rd12;
	st.global.u32 	[%rd18], %r49;
	add.s64 	%rd19, %rd18, %rd12;
	st.global.u32 	[%rd19], %r49;
	add.s32 	%r125, %r125, 8;
	setp.ne.s32 	%p6, %r125, %r127;
	@%p6 bra 	$L__BB1_17;
$L__BB1_18:
	setp.eq.s32 	%p7, %r33, 0;
	@%p7 bra 	$L__BB1_26;
	and.b32  	%r38, %r43, 3;
	setp.lt.u32 	%p8, %r33, 4;
	@%p8 bra 	$L__BB1_21;
	mad.lo.s32 	%r50, %r127, %r45, %r1;
	mul.wide.s32 	%rd20, %r50, 4;
	add.s64 	%rd21, %rd3, %rd20;
	mov.b32 	%r51, 0;
	st.global.u32 	[%rd21], %r51;
	mul.wide.s32 	%rd22, %r45, 4;
	add.s64 	%rd23, %rd21, %rd22;
	st.global.u32 	[%rd23], %r51;
	add.s64 	%rd24, %rd23, %rd22;
	st.global.u32 	[%rd24], %r51;
	add.s64 	%rd25, %rd24, %rd22;
	st.global.u32 	[%rd25], %r51;
	add.s32 	%r127, %r127, 4;
$L__BB1_21:
	setp.eq.s32 	%p9, %r38, 0;
	@%p9 bra 	$L__BB1_26;
	setp.eq.s32 	%p10, %r38, 1;
	@%p10 bra 	$L__BB1_24;
	mad.lo.s32 	%r52, %r127, %r45, %r1;
	mul.wide.s32 	%rd26, %r52, 4;
	add.s64 	%rd27, %rd3, %rd26;
	mov.b32 	%r53, 0;
	st.global.u32 	[%rd27], %r53;
	mul.wide.s32 	%rd28, %r45, 4;
	add.s64 	%rd29, %rd27, %rd28;
	st.global.u32 	[%rd29], %r53;
	add.s32 	%r127, %r127, 2;
$L__BB1_24:
	and.b32  	%r54, %r43, 1;
	setp.eq.b32 	%p11, %r54, 1;
	not.pred 	%p12, %p11;
	@%p12 bra 	$L__BB1_26;
	mad.lo.s32 	%r55, %r127, %r45, %r1;
	mul.wide.s32 	%rd30, %r55, 4;
	add.s64 	%rd31, %rd3, %rd30;
	mov.b32 	%r56, 0;
	st.global.u32 	[%rd31], %r56;
$L__BB1_26:
	ret;

}
	// .globl	_Z7elemMulPiS_S_iii
.visible .entry _Z7elemMulPiS_S_iii(
	.param .u64 .ptr .align 1 _Z7elemMulPiS_S_iii_param_0,
	.param .u64 .ptr .align 1 _Z7elemMulPiS_S_iii_param_1,
	.param .u64 .ptr .align 1 _Z7elemMulPiS_S_iii_param_2,
	.param .u32 _Z7elemMulPiS_S_iii_param_3,
	.param .u32 _Z7elemMulPiS_S_iii_param_4,
	.param .u32 _Z7elemMulPiS_S_iii_param_5
)
{
	.reg .pred 	%p<11>;
	.reg .b32 	%r<110>;
	.reg .b64 	%rd<40>;

	ld.param.u64 	%rd5, [_Z7elemMulPiS_S_iii_param_0];
	ld.param.u64 	%rd6, [_Z7elemMulPiS_S_iii_param_1];
	ld.param.u64 	%rd4, [_Z7elemMulPiS_S_iii_param_2];
	ld.param.u32 	%r35, [_Z7elemMulPiS_S_iii_param_3];
	ld.param.u32 	%r33, [_Z7elemMulPiS_S_iii_param_4];
	ld.param.u32 	%r34, [_Z7elemMulPiS_S_iii_param_5];
	cvta.to.global.u64 	%rd1, %rd6;
	cvta.to.global.u64 	%rd2, %rd5;
	mov.u32 	%r36, %ctaid.x;
	mov.u32 	%r37, %ntid.x;
	mov.u32 	%r38, %tid.x;
	mad.lo.s32 	%r1, %r36, %r37, %r38;
	mul.lo.s32 	%r39, %r34, %r35;
	setp.ge.s32 	%p1, %r1, %r39;
	@%p1 bra 	$L__BB2_14;
	div.s32 	%r2, %r1, %r34;
	mul.lo.s32 	%r41, %r2, %r34;
	sub.s32 	%r3, %r1, %r41;
	setp.lt.s32 	%p2, %r33, 1;
	mov.b32 	%r109, 0;
	@%p2 bra 	$L__BB2_13;
	mul.lo.s32 	%r4, %r2, %r33;
	and.b32  	%r5, %r33, 7;
	setp.lt.u32 	%p3, %r33, 8;
	mov.b32 	%r104, 0;
	mov.u32 	%r109, %r104;
	@%p3 bra 	$L__BB2_5;
	and.b32  	%r104, %r33, 2147483640;
	neg.s32 	%r98, %r104;
	shl.b32 	%r8, %r34, 3;
	add.s64 	%rd3, %rd2, 16;
	mov.b32 	%r109, 0;
	mul.wide.s32 	%rd11, %r34, 4;
	mov.u32 	%r96, %r4;
	mov.u32 	%r97, %r3;
$L__BB2_4:
	.pragma "nounroll";
	mul.wide.s32 	%rd7, %r96, 4;
	add.s64 	%rd8, %rd3, %rd7;
	ld.global.u32 	%r45, [%rd8+-16];
	mul.wide.s32 	%rd9, %r97, 4;
	add.s64 	%rd10, %rd1, %rd9;
	ld.global.u32 	%r46, [%rd10];
	mad.lo.s32 	%r47, %r46, %r45, %r109;
	ld.global.u32 	%r48, [%rd8+-12];
	add.s64 	%rd12, %rd10, %rd11;
	ld.global.u32 	%r49, [%rd12];
	mad.lo.s32 	%r50, %r49, %r48, %r47;
	ld.global.u32 	%r51, [%rd8+-8];
	add.s64 	%rd13, %rd12, %rd11;
	ld.global.u32 	%r52, [%rd13];
	mad.lo.s32 	%r53, %r52, %r51, %r50;
	ld.global.u32 	%r54, [%rd8+-4];
	add.s64 	%rd14, %rd13, %rd11;
	ld.global.u32 	%r55, [%rd14];
	mad.lo.s32 	%r56, %r55, %r54, %r53;
	ld.global.u32 	%r57, [%rd8];
	add.s64 	%rd15, %rd14, %rd11;
	ld.global.u32 	%r58, [%rd15];
	mad.lo.s32 	%r59, %r58, %r57, %r56;
	ld.global.u32 	%r60, [%rd8+4];
	add.s64 	%rd16, %rd15, %rd11;
	ld.global.u32 	%r61, [%rd16];
	mad.lo.s32 	%r62, %r61, %r60, %r59;
	ld.global.u32 	%r63, [%rd8+8];
	add.s64 	%rd17, %rd16, %rd11;
	ld.global.u32 	%r64, [%rd17];
	mad.lo.s32 	%r65, %r64, %r63, %r62;
	ld.global.u32 	%r66, [%rd8+12];
	add.s64 	%rd18, %rd17, %rd11;
	ld.global.u32 	%r67, [%rd18];
	mad.lo.s32 	%r109, %r67, %r66, %r65;
	add.s32 	%r98, %r98, 8;
	add.s32 	%r97, %r97, %r8;
	add.s32 	%r96, %r96, 8;
	setp.ne.s32 	%p4, %r98, 0;
	@%p4 bra 	$L__BB2_4;
$L__BB2_5:
	setp.eq.s32 	%p5, %r5, 0;
	@%p5 bra 	$L__BB2_13;
	and.b32  	%r20, %r33, 3;
	setp.lt.u32 	%p6, %r5, 4;
	@%p6 bra 	$L__BB2_8;
	add.s32 	%r69, %r104, %r4;
	mul.wide.s32 	%rd19, %r69, 4;
	add.s64 	%rd20, %rd2, %rd19;
	ld.global.u32 	%r70, [%rd20];
	mad.lo.s32 	%r71, %r104, %r34, %r3;
	mul.wide.s32 	%rd21, %r71, 4;
	add.s64 	%rd22, %rd1, %rd21;
	ld.global.u32 	%r72, [%rd22];
	mad.lo.s32 	%r73, %r72, %r70, %r109;
	ld.global.u32 	%r74, [%rd20+4];
	mul.wide.s32 	%rd23, %r34, 4;
	add.s64 	%rd24, %rd22, %rd23;
	ld.global.u32 	%r75, [%rd24];
	mad.lo.s32 	%r76, %r75, %r74, %r73;
	ld.global.u32 	%r77, [%rd20+8];
	add.s64 	%rd25, %rd24, %rd23;
	ld.global.u32 	%r78, [%rd25];
	mad.lo.s32 	%r79, %r78, %r77, %r76;
	ld.global.u32 	%r80, [%rd20+12];
	add.s64 	%rd26, %rd25, %rd23;
	ld.global.u32 	%r81, [%rd26];
	mad.lo.s32 	%r109, %r81, %r80, %r79;
	add.s32 	%r104, %r104, 4;
$L__BB2_8:
	setp.eq.s32 	%p7, %r20, 0;
	@%p7 bra 	$L__BB2_13;
	setp.eq.s32 	%p8, %r20, 1;
	@%p8 bra 	$L__BB2_11;
	add.s32 	%r83, %r104, %r4;
	mul.wide.s32 	%rd27, %r83, 4;
	add.s64 	%rd28, %rd2, %rd27;
	ld.global.u32 	%r84, [%rd28];
	mad.lo.s32 	%r85, %r104, %r34, %r3;
	mul.wide.s32 	%rd29, %r85, 4;
	add.s64 	%rd30, %rd1, %rd29;
	ld.global.u32 	%r86, [%rd30];
	mad.lo.s32 	%r87, %r86, %r84, %r109;
	ld.global.u32 	%r88, [%rd28+4];
	mul.wide.s32 	%rd31, %r34, 4;
	add.s64 	%rd32, %rd30, %rd31;
	ld.global.u32 	%r89, [%rd32];
	mad.lo.s32 	%r109, %r89, %r88, %r87;
	add.s32 	%r104, %r104, 2;
$L__BB2_11:
	and.b32  	%r90, %r33, 1;
	setp.eq.b32 	%p9, %r90, 1;
	not.pred 	%p10, %p9;
	@%p10 bra 	$L__BB2_13;
	add.s32 	%r91, %r104, %r4;
	mul.wide.s32 	%rd33, %r91, 4;
	add.s64 	%rd34, %rd2, %rd33;
	ld.global.u32 	%r92, [%rd34];
	mad.lo.s32 	%r93, %r104, %r34, %r3;
	mul.wide.s32 	%rd35, %r93, 4;
	add.s64 	%rd36, %rd1, %rd35;
	ld.global.u32 	%r94, [%rd36];
	mad.lo.s32 	%r109, %r94, %r92, %r109;
$L__BB2_13:
	mad.lo.s32 	%r95, %r2, %r34, %r3;
	cvta.to.global.u64 	%rd37, %rd4;
	mul.wide.s32 	%rd38, %r95, 4;
	add.s64 	%rd39, %rd37, %rd38;
	st.global.u32 	[%rd39], %r109;
$L__BB2_14:
	ret;

}


// ===== COMPILED SASS (sm_100) =====

	.target	sm_100

	.elftype	@"ET_EXEC"


//--------------------- .note.nv.tkinfo           --------------------------
	.section	.note.nv.tkinfo,"",@"SHT_NOTE"
	.sectionflags	@"SHF_NOTE_NV_TKINFO"
	.tkinfo
        /*0018*/ 	.word	0x00000002
        /*0030*/ 	.string	""
        /*0030*/ 	.string	"ptxas"
        /*0030*/ 	.string	"Cuda compilation tools, release 13.0, V13.0.88"
        /*0030*/ 	.string	"Build cuda_13.0.r13.0/compiler.36424714_0"
        /*0030*/ 	.string	"-arch sm_100 -m 64 "



//--------------------- .note.nv.cuinfo           --------------------------
	.section	.note.nv.cuinfo,"",@"SHT_NOTE"
	.sectionflags	@"SHF_NOTE_NV_CUINFO"
        /*0018*/ 	.short	0x0002
        /*001a*/ 	.short	0x0064
        /*001c*/ 	.short	0x0082
	.zero		2


//--------------------- .nv.info                  --------------------------
	.section	.nv.info,"",@"SHT_CUDA_INFO"
	.align	4


	//----- nvinfo : EIATTR_REGCOUNT
	.align		4
        /*0000*/ 	.byte	0x04, 0x2f
        /*0002*/ 	.short	(.L_1 - .L_0)
	.align		4
.L_0:
        /*0004*/ 	.word	index@(_Z6rowMulPiS_S_iii)
        /*0008*/ 	.word	0x00000020


	//----- nvinfo : EIATTR_FRAME_SIZE
	.align		4
.L_1:
        /*000c*/ 	.byte	0x04, 0x11
        /*000e*/ 	.short	(.L_3 - .L_2)
	.align		4
.L_2:
        /*0010*/ 	.word	index@(_Z6rowMulPiS_S_iii)
        /*0014*/ 	.word	0x00000000


	//----- nvinfo : EIATTR_REGCOUNT
	.align		4
.L_3:
        /*0018*/ 	.byte	0x04, 0x2f
        /*001a*/ 	.short	(.L_5 - .L_4)
	.align		4
.L_4:
        /*001c*/ 	.word	index@(_Z6colMulPiS_S_iii)
        /*0020*/ 	.word	0x00000020


	//----- nvinfo : EIATTR_FRAME_SIZE
	.align		4
.L_5:
        /*0024*/ 	.byte	0x04, 0x11
        /*0026*/ 	.short	(.L_7 - .L_6)
	.align		4
.L_6:
        /*0028*/ 	.word	index@(_Z6colMulPiS_S_iii)
        /*002c*/ 	.word	0x00000000


	//----- nvinfo : EIATTR_REGCOUNT
	.align		4
.L_7:
        /*0030*/ 	.byte	0x04, 0x2f
        /*0032*/ 	.short	(.L_9 - .L_8)
	.align		4
.L_8:
        /*0034*/ 	.word	index@(_Z7elemMulPiS_S_iii)
        /*0038*/ 	.word	0x00000020


	//----- nvinfo : EIATTR_FRAME_SIZE
	.align		4
.L_9:
        /*003c*/ 	.byte	0x04, 0x11
        /*003e*/ 	.short	(.L_11 - .L_10)
	.align		4
.L_10:
        /*0040*/ 	.word	index@(_Z7elemMulPiS_S_iii)
        /*0044*/ 	.word	0x00000000


	//----- nvinfo : EIATTR_MIN_STACK_SIZE
	.align		4
.L_11:
        /*0048*/ 	.byte	0x04, 0x12
        /*004a*/ 	.short	(.L_13 - .L_12)
	.align		4
.L_12:
        /*004c*/ 	.word	index@(_Z7elemMulPiS_S_iii)
        /*0050*/ 	.word	0x00000000


	//----- nvinfo : EIATTR_MIN_STACK_SIZE
	.align		4
.L_13:
        /*0054*/ 	.byte	0x04, 0x12
        /*0056*/ 	.short	(.L_15 - .L_14)
	.align		4
.L_14:
        /*0058*/ 	.word	index@(_Z6colMulPiS_S_iii)
        /*005c*/ 	.word	0x00000000


	//----- nvinfo : EIATTR_MIN_STACK_SIZE
	.align		4
.L_15:
        /*0060*/ 	.byte	0x04, 0x12
        /*0062*/ 	.short	(.L_17 - .L_16)
	.align		4
.L_16:
        /*0064*/ 	.word	index@(_Z6rowMulPiS_S_iii)
        /*0068*/ 	.word	0x00000000
.L_17:


//--------------------- .nv.compat                --------------------------
	.section	.nv.compat,"",@"SHT_CUDA_COMPAT_INFO"
	.align	4
        /*0000*/ 	.byte	0x02, 0x09, 0x00, 0x00, 0x02, 0x02, 0x01, 0x00, 0x02, 0x05, 0x05, 0x00, 0x03, 0x07, 0x01, 0x01
        /*0010*/ 	.byte	0x02, 0x03, 0x00, 0x00, 0x02, 0x06, 0x01, 0x00, 0x04, 0x0b, 0x08, 0x00, 0x09, 0x00, 0x00, 0x00
        /*0020*/ 	.byte	0x00, 0x00, 0x00, 0x00


//--------------------- .nv.info._Z7elemMulPiS_S_iii --------------------------
	.section	.nv.info._Z7elemMulPiS_S_iii,"",@"SHT_CUDA_INFO"
	.sectionflags	@""
	.align	4


	//----- nvinfo : EIATTR_CUDA_API_VERSION
	.align		4
        /*0000*/ 	.byte	0x04, 0x37
        /*0002*/ 	.short	(.L_19 - .L_18)
.L_18:
        /*0004*/ 	.word	0x00000082


	//----- nvinfo : EIATTR_KPARAM_INFO
	.align		4
.L_19:
        /*0008*/ 	.byte	0x04, 0x17
        /*000a*/ 	.short	(.L_21 - .L_20)
.L_20:
        /*000c*/ 	.word	0x00000000
        /*0010*/ 	.short	0x0005
        /*0012*/ 	.short	0x0020
        /*0014*/ 	.byte	0x00, 0xf0, 0x11, 0x00


	//----- nvinfo : EIATTR_KPARAM_INFO
	.align		4
.L_21:
        /*0018*/ 	.byte	0x04, 0x17
        /*001a*/ 	.short	(.L_23 - .L_22)
.L_22:
        /*001c*/ 	.word	0x00000000
        /*0020*/ 	.short	0x0004
        /*0022*/ 	.short	0x001c
        /*0024*/ 	.byte	0x00, 0xf0, 0x11, 0x00


	//----- nvinfo : EIATTR_KPARAM_INFO
	.align		4
.L_23:
        /*0028*/ 	.byte	0x04, 0x17
        /*002a*/ 	.short	(.L_25 - .L_24)
.L_24:
        /*002c*/ 	.word	0x00000000
        /*0030*/ 	.short	0x0003
        /*0032*/ 	.short	0x0018
        /*0034*/ 	.byte	0x00, 0xf0, 0x11, 0x00


	//----- nvinfo : EIATTR_KPARAM_INFO
	.align		4
.L_25:
        /*0038*/ 	.byte	0x04, 0x17
        /*003a*/ 	.short	(.L_27 - .L_26)
.L_26:
        /*003c*/ 	.word	0x00000000
        /*0040*/ 	.short	0x0002
        /*0042*/ 	.short	0x0010
        /*0044*/ 	.byte	0x00, 0xf5, 0x21, 0x00


	//----- nvinfo : EIATTR_KPARAM_INFO
	.align		4
.L_27:
        /*0048*/ 	.byte	0x04, 0x17
        /*004a*/ 	.short	(.L_29 - .L_28)
.L_28:
        /*004c*/ 	.word	0x00000000
        /*0050*/ 	.short	0x0001
        /*0052*/ 	.short	0x0008
        /*0054*/ 	.byte	0x00, 0xf5, 0x21, 0x00


	//----- nvinfo : EIATTR_KPARAM_INFO
	.align		4
.L_29:
        /*0058*/ 	.byte	0x04, 0x17
        /*005a*/ 	.short	(.L_31 - .L_30)
.L_30:
        /*005c*/ 	.word	0x00000000
        /*0060*/ 	.short	0x0000
        /*0062*/ 	.short	0x0000
        /*0064*/ 	.byte	0x00, 0xf5, 0x21, 0x00


	//----- nvinfo : EIATTR_SPARSE_MMA_MASK
	.align		4
.L_31:
        /*0068*/ 	.byte	0x03, 0x50
        /*006a*/ 	.short	0x0000


	//----- nvinfo : EIATTR_MAXREG_COUNT
	.align		4
        /*006c*/ 	.byte	0x03, 0x1b
        /*006e*/ 	.short	0x00ff


	//----- nvinfo : EIATTR_MERCURY_ISA_VERSION
	.align		4
        /*0070*/ 	.byte	0x03, 0x5f
        /*0072*/ 	.short	0x0101


	//----- nvinfo : EIATTR_VRC_CTA_INIT_COUNT
	.align		4
        /*0074*/ 	.byte	0x02, 0x4a
	.zero		1
	.zero		1


	//----- nvinfo : EIATTR_EXIT_INSTR_OFFSETS
	.align		4
        /*0078*/ 	.byte	0x04, 0x1c
        /*007a*/ 	.short	(.L_33 - .L_32)


	//   ....[0]....
.L_32:
        /*007c*/ 	.word	0x00000090


	//   ....[1]....
        /*0080*/ 	.word	0x000009a0


	//----- nvinfo : EIATTR_CBANK_PARAM_SIZE
	.align		4
.L_33:
        /*0084*/ 	.byte	0x03, 0x19
        /*0086*/ 	.short	0x0024


	//----- nvinfo : EIATTR_PARAM_CBANK
	.align		4
        /*0088*/ 	.byte	0x04, 0x0a
        /*008a*/ 	.short	(.L_35 - .L_34)
	.align		4
.L_34:
        /*008c*/ 	.word	index@(.nv.constant0._Z7elemMulPiS_S_iii)
        /*0090*/ 	.short	0x0380
        /*0092*/ 	.short	0x0024


	//----- nvinfo : EIATTR_SW_WAR
	.align		4
.L_35:
        /*0094*/ 	.byte	0x04, 0x36
        /*0096*/ 	.short	(.L_37 - .L_36)
.L_36:
        /*0098*/ 	.word	0x00000008
.L_37:


//--------------------- .nv.info._Z6colMulPiS_S_iii --------------------------
	.section	.nv.info._Z6colMulPiS_S_iii,"",@"SHT_CUDA_INFO"
	.sectionflags	@""
	.align	4


	//----- nvinfo : EIATTR_CUDA_API_VERSION
	.align		4
        /*0000*/ 	.byte	0x04, 0x37
        /*0002*/ 	.short	(.L_39 - .L_38)
.L_38:
        /*0004*/ 	.word	0x00000082


	//----- nvinfo : EIATTR_KPARAM_INFO
	.align		4
.L_39:
        /*0008*/ 	.byte	0x04, 0x17
        /*000a*/ 	.short	(.L_41 - .L_40)
.L_40:
        /*000c*/ 	.word	0x00000000
        /*0010*/ 	.short	0x0005
        /*0012*/ 	.short	0x0020
        /*0014*/ 	.byte	0x00, 0xf0, 0x11, 0x00


	//----- nvinfo : EIATTR_KPARAM_INFO
	.align		4
.L_41:
        /*0018*/ 	.byte	0x04, 0x17
        /*001a*/ 	.short	(.L_43 - .L_42)
.L_42:
        /*001c*/ 	.word	0x00000000
        /*0020*/ 	.short	0x0004
        /*0022*/ 	.short	0x001c
        /*0024*/ 	.byte	0x00, 0xf0, 0x11, 0x00


	//----- nvinfo : EIATTR_KPARAM_INFO
	.align		4
.L_43:
        /*0028*/ 	.byte	0x04, 0x17
        /*002a*/ 	.short	(.L_45 - .L_44)
.L_44:
        /*002c*/ 	.word	0x00000000
        /*0030*/ 	.short	0x0003
        /*0032*/ 	.short	0x0018
        /*0034*/ 	.byte	0x00, 0xf0, 0x11, 0x00


	//----- nvinfo : EIATTR_KPARAM_INFO
	.align		4
.L_45:
        /*0038*/ 	.byte	0x04, 0x17
        /*003a*/ 	.short	(.L_47 - .L_46)
.L_46:
        /*003c*/ 	.word	0x00000000
        /*0040*/ 	.short	0x0002
        /*0042*/ 	.short	0x0010
        /*0044*/ 	.byte	0x00, 0xf5, 0x21, 0x00


	//----- nvinfo : EIATTR_KPARAM_INFO
	.align		4
.L_47:
        /*0048*/ 	.byte	0x04, 0x17
        /*004a*/ 	.short	(.L_49 - .L_48)
.L_48:
        /*004c*/ 	.word	0x00000000
        /*0050*/ 	.short	0x0001
        /*0052*/ 	.short	0x0008
        /*0054*/ 	.byte	0x00, 0xf5, 0x21, 0x00


	//----- nvinfo : EIATTR_KPARAM_INFO
	.align		4
.L_49:
        /*0058*/ 	.byte	0x04, 0x17
        /*005a*/ 	.short	(.L_51 - .L_50)
.L_50:
        /*005c*/ 	.word	0x00000000
        /*0060*/ 	.short	0x0000
        /*0062*/ 	.short	0x0000
        /*0064*/ 	.byte	0x00, 0xf5, 0x21, 0x00


	//----- nvinfo : EIATTR_SPARSE_MMA_MASK
	.align		4
.L_51:
        /*0068*/ 	.byte	0x03, 0x50
        /*006a*/ 	.short	0x0000


	//----- nvinfo : EIATTR_MAXREG_COUNT
	.align		4
        /*006c*/ 	.byte	0x03, 0x1b
        /*006e*/ 	.short	0x00ff


	//----- nvinfo : EIATTR_MERCURY_ISA_VERSION
	.align		4
        /*0070*/ 	.byte	0x03, 0x5f
        /*0072*/ 	.short	0x0101


	//----- nvinfo : EIATTR_VRC_CTA_INIT_COUNT
	.align		4
        /*0074*/ 	.byte	0x02, 0x4a
	.zero		1
	.zero		1


	//----- nvinfo : EIATTR_EXIT_INSTR_OFFSETS
	.align		4
        /*0078*/ 	.byte	0x04, 0x1c
        /*007a*/ 	.short	(.L_53 - .L_52)


	//   ....[0]....
.L_52:
        /*007c*/ 	.word	0x00000060


	//   ....[1]....
        /*0080*/ 	.word	0x00000920


	//   ....[2]....
        /*0084*/ 	.word	0x00000b00


	//   ....[3]....
        /*0088*/ 	.word	0x00000c00


	//   ....[4]....
        /*008c*/ 	.word	0x00000cc0


	//   ....[5]....
        /*0090*/ 	.word	0x00000d10


	//----- nvinfo : EIATTR_CBANK_PARAM_SIZE
	.align		4
.L_53:
        /*0094*/ 	.byte	0x03, 0x19
        /*0096*/ 	.short	0x0024


	//----- nvinfo : EIATTR_PARAM_CBANK
	.align		4
        /*0098*/ 	.byte	0x04, 0x0a
        /*009a*/ 	.short	(.L_55 - .L_54)
	.align		4
.L_54:
        /*009c*/ 	.word	index@(.nv.constant0._Z6colMulPiS_S_iii)
        /*00a0*/ 	.short	0x0380
        /*00a2*/ 	.short	0x0024


	//----- nvinfo : EIATTR_SW_WAR
	.align		4
.L_55:
        /*00a4*/ 	.byte	0x04, 0x36
        /*00a6*/ 	.short	(.L_57 - .L_56)
.L_56:
        /*00a8*/ 	.word	0x00000008
.L_57:


//--------------------- .nv.info._Z6rowMulPiS_S_iii --------------------------
	.section	.nv.info._Z6rowMulPiS_S_iii,"",@"SHT_CUDA_INFO"
	.sectionflags	@""
	.align	4


	//----- nvinfo : EIATTR_CUDA_API_VERSION
	.align		4
        /*0000*/ 	.byte	0x04, 0x37
        /*0002*/ 	.short	(.L_59 - .L_58)
.L_58:
        /*0004*/ 	.word	0x00000082


	//----- nvinfo : EIATTR_KPARAM_INFO
	.align		4
.L_59:
        /*0008*/ 	.byte	0x04, 0x17
        /*000a*/ 	.short	(.L_61 - .L_60)
.L_60:
        /*000c*/ 	.word	0x00000000
        /*0010*/ 	.short	0x0005
        /*0012*/ 	.short	0x0020
        /*0014*/ 	.byte	0x00, 0xf0, 0x11, 0x00


	//----- nvinfo : EIATTR_KPARAM_INFO
	.align		4
.L_61:
        /*0018*/ 	.byte	0x04, 0x17
        /*001a*/ 	.short	(.L_63 - .L_62)
.L_62:
        /*001c*/ 	.word	0x00000000
        /*0020*/ 	.short	0x0004
        /*0022*/ 	.short	0x001c
        /*0024*/ 	.byte	0x00, 0xf0, 0x11, 0x00


	//----- nvinfo : EIATTR_KPARAM_INFO
	.align		4
.L_63:
        /*0028*/ 	.byte	0x04, 0x17
        /*002a*/ 	.short	(.L_65 - .L_64)
.L_64:
        /*002c*/ 	.word	0x00000000
        /*0030*/ 	.short	0x0003
        /*0032*/ 	.short	0x0018
        /*0034*/ 	.byte	0x00, 0xf0, 0x11, 0x00


	//----- nvinfo : EIATTR_KPARAM_INFO
	.align		4
.L_65:
        /*0038*/ 	.byte	0x04, 0x17
        /*003a*/ 	.short	(.L_67 - .L_66)
.L_66:
        /*003c*/ 	.word	0x00000000
        /*0040*/ 	.short	0x0002
        /*0042*/ 	.short	0x0010
        /*0044*/ 	.byte	0x00, 0xf5, 0x21, 0x00


	//----- nvinfo : EIATTR_KPARAM_INFO
	.align		4
.L_67:
        /*0048*/ 	.byte	0x04, 0x17
        /*004a*/ 	.short	(.L_69 - .L_68)
.L_68:
        /*004c*/ 	.word	0x00000000
        /*0050*/ 	.short	0x0001
        /*0052*/ 	.short	0x0008
        /*0054*/ 	.byte	0x00, 0xf5, 0x21, 0x00


	//----- nvinfo : EIATTR_KPARAM_INFO
	.align		4
.L_69:
        /*0058*/ 	.byte	0x04, 0x17
        /*005a*/ 	.short	(.L_71 - .L_70)
.L_70:
        /*005c*/ 	.word	0x00000000
        /*0060*/ 	.short	0x0000
        /*0062*/ 	.short	0x0000
        /*0064*/ 	.byte	0x00, 0xf5, 0x21, 0x00


	//----- nvinfo : EIATTR_SPARSE_MMA_MASK
	.align		4
.L_71:
        /*0068*/ 	.byte	0x03, 0x50
        /*006a*/ 	.short	0x0000


	//----- nvinfo : EIATTR_MAXREG_COUNT
	.align		4
        /*006c*/ 	.byte	0x03, 0x1b
        /*006e*/ 	.short	0x00ff


	//----- nvinfo : EIATTR_MERCURY_ISA_VERSION
	.align		4
        /*0070*/ 	.byte	0x03, 0x5f
        /*0072*/ 	.short	0x0101


	//----- nvinfo : EIATTR_VRC_CTA_INIT_COUNT
	.align		4
        /*0074*/ 	.byte	0x02, 0x4a
	.zero		1
	.zero		1


	//----- nvinfo : EIATTR_EXIT_INSTR_OFFSETS
	.align		4
        /*0078*/ 	.byte	0x04, 0x1c
        /*007a*/ 	.short	(.L_73 - .L_72)


	//   ....[0]....
.L_72:
        /*007c*/ 	.word	0x00000060


	//   ....[1]....
        /*0080*/ 	.word	0x00000aa0


	//   ....[2]....
        /*0084*/ 	.word	0x00000c10


	//   ....[3]....
        /*0088*/ 	.word	0x00000d30


	//   ....[4]....
        /*008c*/ 	.word	0x00000e30


	//   ....[5]....
        /*0090*/ 	.word	0x00000e80


	//----- nvinfo : EIATTR_CBANK_PARAM_SIZE
	.align		4
.L_73:
        /*0094*/ 	.byte	0x03, 0x19
        /*0096*/ 	.short	0x0024


	//----- nvinfo : EIATTR_PARAM_CBANK
	.align		4
        /*0098*/ 	.byte	0x04, 0x0a
        /*009a*/ 	.short	(.L_75 - .L_74)
	.align		4
.L_74:
        /*009c*/ 	.word	index@(.nv.constant0._Z6rowMulPiS_S_iii)
        /*00a0*/ 	.short	0x0380
        /*00a2*/ 	.short	0x0024


	//----- nvinfo : EIATTR_SW_WAR
	.align		4
.L_75:
        /*00a4*/ 	.byte	0x04, 0x36
        /*00a6*/ 	.short	(.L_77 - .L_76)
.L_76:
        /*00a8*/ 	.word	0x00000008
.L_77:


//--------------------- .nv.callgraph             --------------------------
	.section	.nv.callgraph,"",@"SHT_CUDA_CALLGRAPH"
	.align	4
	.sectionentsize	8
	.align		4
        /*0000*/ 	.word	0x00000000
	.align		4
        /*0004*/ 	.word	0xffffffff
	.align		4
        /*0008*/ 	.word	0x00000000
	.align		4
        /*000c*/ 	.word	0xfffffffe
	.align		4
        /*0010*/ 	.word	0x00000000
	.align		4
        /*0014*/ 	.word	0xfffffffd
	.align		4
        /*0018*/ 	.word	0x00000000
	.align		4
        /*001c*/ 	.word	0xfffffffc


//--------------------- .text._Z7elemMulPiS_S_iii --------------------------
	.section	.text._Z7elemMulPiS_S_iii,"ax",@progbits
	.align	128
        .global         _Z7elemMulPiS_S_iii
        .type           _Z7elemMulPiS_S_iii,@function
        .size           _Z7elemMulPiS_S_iii,(.L_x_28 - _Z7elemMulPiS_S_iii)
        .other          _Z7elemMulPiS_S_iii,@"STO_CUDA_ENTRY STV_DEFAULT"
_Z7elemMulPiS_S_iii:
.text._Z7elemMulPiS_S_iii:
[----:B------:R-:W-:Y:S01]  /*0000*/  LDC R1, c[0x0][0x37c] ;  /* 0x0000df00ff017b82 */ /* 0x000fe20000000800 */
[----:B------:R-:W0:Y:S07]  /*0010*/  S2R R3, SR_TID.X ;  /* 0x0000000000037919 */ /* 0x000e2e0000002100 */
[----:B------:R-:W0:Y:S01]  /*0020*/  S2UR UR4, SR_CTAID.X ;  /* 0x00000000000479c3 */ /* 0x000e220000002500 */
[----:B------:R-:W1:Y:S07]  /*0030*/  LDCU UR5, c[0x0][0x398] ;  /* 0x00007300ff0577ac */ /* 0x000e6e0008000800 */
[----:B------:R-:W0:Y:S08]  /*0040*/  LDC R16, c[0x0][0x360] ;  /* 0x0000d800ff107b82 */ /* 0x000e300000000800 */
[----:B------:R-:W1:Y:S01]  /*0050*/  LDC R15, c[0x0][0x3a0] ;  /* 0x0000e800ff0f7b82 */ /* 0x000e620000000800 */
[----:B0-----:R-:W-:-:S02]  /*0060*/  IMAD R16, R16, UR4, R3 ;  /* 0x0000000410107c24 */ /* 0x001fc4000f8e0203 */
[----:B-1----:R-:W-:-:S05]  /*0070*/  IMAD R3, R15, UR5, RZ ;  /* 0x000000050f037c24 */ /* 0x002fca000f8e02ff */
[----:B------:R-:W-:-:S13]  /*0080*/  ISETP.GE.AND P0, PT, R16, R3, PT ;  /* 0x000000031000720c */ /* 0x000fda0003f06270 */
[----:B------:R-:W-:Y:S05]  /*0090*/  @P0 EXIT ;  /* 0x000000000000094d */ /* 0x000fea0003800000 */
[----:B------:R-:W-:Y:S01]  /*00a0*/  IABS R5, R15 ;  /* 0x0000000f00057213 */ /* 0x000fe20000000000 */
[----:B------:R-:W0:Y:S01]  /*00b0*/  LDCU.64 UR6, c[0x0][0x358] ;  /* 0x00006b00ff0677ac */ /* 0x000e220008000a00 */
[----:B------:R-:W-:Y:S02]  /*00c0*/  MOV R25, RZ ;  /* 0x000000ff00197202 */ /* 0x000fe40000000f00 */
[----:B------:R-:W1:Y:S08]  /*00d0*/  I2F.RP R0, R5 ;  /* 0x0000000500007306 */ /* 0x000e700000209400 */
[----:B-1----:R-:W1:Y:S02]  /*00e0*/  MUFU.RCP R0, R0 ;  /* 0x0000000000007308 */ /* 0x002e640000001000 */
[----:B-1----:R-:W-:-:S06]  /*00f0*/  IADD3 R2, PT, PT, R0, 0xffffffe, RZ ;  /* 0x0ffffffe00027810 */ /* 0x002fcc0007ffe0ff */
[----:B------:R1:W2:Y:S02]  /*0100*/  F2I.FTZ.U32.TRUNC.NTZ R3, R2 ;  /* 0x0000000200037305 */ /* 0x0002a4000021f000 */
[----:B-1----:R-:W-:Y:S01]  /*0110*/  HFMA2 R2, -RZ, RZ, 0, 0 ;  /* 0x00000000ff027431 */ /* 0x002fe200000001ff */
[----:B--2---:R-:W-:-:S05]  /*0120*/  IADD3 R4, PT, PT, RZ, -R3, RZ ;  /* 0x80000003ff047210 */ /* 0x004fca0007ffe0ff */
[----:B------:R-:W-:Y:S01]  /*0130*/  IMAD R7, R4, R5, RZ ;  /* 0x0000000504077224 */ /* 0x000fe200078e02ff */
[----:B------:R-:W-:-:S03]  /*0140*/  IABS R4, R16 ;  /* 0x0000001000047213 */ /* 0x000fc60000000000 */
[----:B------:R-:W-:Y:S01]  /*0150*/  IMAD.HI.U32 R3, R3, R7, R2 ;  /* 0x0000000703037227 */ /* 0x000fe200078e0002 */
[----:B------:R-:W-:-:S04]  /*0160*/  LOP3.LUT R2, R16, R15, RZ, 0x3c, !PT ;  /* 0x0000000f10027212 */ /* 0x000fc800078e3cff */
[----:B------:R-:W-:Y:S01]  /*0170*/  ISETP.GE.AND P1, PT, R2, RZ, PT ;  /* 0x000000ff0200720c */ /* 0x000fe20003f26270 */
[----:B------:R-:W-:-:S05]  /*0180*/  IMAD.HI.U32 R14, R3, R4, RZ ;  /* 0x00000004030e7227 */ /* 0x000fca00078e00ff */
[----:B------:R-:W-:-:S05]  /*0190*/  IADD3 R0, PT, PT, -R14, RZ, RZ ;  /* 0x000000ff0e007210 */ /* 0x000fca0007ffe1ff */
[----:B------:R-:W-:-:S05]  /*01a0*/  IMAD R0, R5, R0, R4 ;  /* 0x0000000005007224 */ /* 0x000fca00078e0204 */
[----:B------:R-:W-:-:S13]  /*01b0*/  ISETP.GT.U32.AND P2, PT, R5, R0, PT ;  /* 0x000000000500720c */ /* 0x000fda0003f44070 */
[-C--:B------:R-:W-:Y:S02]  /*01c0*/  @!P2 IADD3 R0, PT, PT, R0, -R5.reuse, RZ ;  /* 0x800000050000a210 */ /* 0x080fe40007ffe0ff */
[----:B------:R-:W-:Y:S02]  /*01d0*/  @!P2 IADD3 R14, PT, PT, R14, 0x1, RZ ;  /* 0x000000010e0ea810 */ /* 0x000fe40007ffe0ff */
[----:B------:R-:W-:Y:S02]  /*01e0*/  ISETP.GE.U32.AND P0, PT, R0, R5, PT ;  /* 0x000000050000720c */ /* 0x000fe40003f06070 */
[----:B------:R-:W1:Y:S01]  /*01f0*/  LDC R0, c[0x0][0x39c] ;  /* 0x0000e700ff007b82 */ /* 0x000e620000000800 */
[----:B------:R-:W-:-:S10]  /*0200*/  ISETP.NE.AND P2, PT, R15, RZ, PT ;  /* 0x000000ff0f00720c */ /* 0x000fd40003f45270 */
[----:B------:R-:W-:-:S04]  /*0210*/  @P0 IADD3 R14, PT, PT, R14, 0x1, RZ ;  /* 0x000000010e0e0810 */ /* 0x000fc80007ffe0ff */
[----:B------:R-:W-:Y:S02]  /*0220*/  @!P1 IADD3 R14, PT, PT, -R14, RZ, RZ ;  /* 0x000000ff0e0e9210 */ /* 0x000fe40007ffe1ff */
[----:B------:R-:W-:-:S04]  /*0230*/  @!P2 LOP3.LUT R14, RZ, R15, RZ, 0x33, !PT ;  /* 0x0000000fff0ea212 */ /* 0x000fc800078e33ff */
[----:B------:R-:W-:Y:S02]  /*0240*/  IADD3 R2, PT, PT, -R14, RZ, RZ ;  /* 0x000000ff0e027210 */ /* 0x000fe40007ffe1ff */
[----:B-1----:R-:W-:-:S03]  /*0250*/  ISETP.GE.AND P0, PT, R0, 0x1, PT ;  /* 0x000000010000780c */ /* 0x002fc60003f06270 */
[----:B------:R-:W-:-:S10]  /*0260*/  IMAD R16, R15, R2, R16 ;  /* 0x000000020f107224 */ /* 0x000fd400078e0210 */
[----:B0-----:R-:W-:Y:S05]  /*0270*/  @!P0 BRA `(.L_x_0) ;  /* 0x0000000400b88947 */ /* 0x001fea0003800000 */
[----:B------:R-:W-:Y:S01]  /*0280*/  ISETP.GE.U32.AND P0, PT, R0, 0x8, PT ;  /* 0x000000080000780c */ /* 0x000fe20003f06070 */
[----:B------:R-:W-:Y:S01]  /*0290*/  IMAD R18, R14, R0, RZ ;  /* 0x000000000e127224 */ /* 0x000fe200078e02ff */
[----:B------:R-:W-:Y:S02]  /*02a0*/  LOP3.LUT R26, R0, 0x7, RZ, 0xc0, !PT ;  /* 0x00000007001a7812 */ /* 0x000fe400078ec0ff */
[----:B------:R-:W-:Y:S02]  /*02b0*/  MOV R19, RZ ;  /* 0x000000ff00137202 */ /* 0x000fe40000000f00 */
[----:B------:R-:W-:Y:S02]  /*02c0*/  ISETP.NE.AND P1, PT, R26, RZ, PT ;  /* 0x000000ff1a00720c */ /* 0x000fe40003f25270 */
[----:B------:R-:W-:-:S05]  /*02d0*/  MOV R25, RZ ;  /* 0x000000ff00197202 */ /* 0x000fca0000000f00 */
[----:B------:R-:W-:Y:S06]  /*02e0*/  @!P0 BRA `(.L_x_1) ;  /* 0x0000000000c48947 */ /* 0x000fec0003800000 */
[----:B------:R-:W0:Y:S01]  /*02f0*/  LDCU.64 UR4, c[0x0][0x380] ;  /* 0x00007000ff0477ac */ /* 0x000e220008000a00 */
[----:B------:R-:W-:Y:S01]  /*0300*/  LOP3.LUT R19, R0, 0x7ffffff8, RZ, 0xc0, !PT ;  /* 0x7ffffff800137812 */ /* 0x000fe200078ec0ff */
[----:B------:R-:W-:Y:S01]  /*0310*/  HFMA2 R25, -RZ, RZ, 0, 0 ;  /* 0x00000000ff197431 */ /* 0x000fe200000001ff */
[----:B------:R-:W-:Y:S02]  /*0320*/  MOV R17, R18 ;  /* 0x0000001200117202 */ /* 0x000fe40000000f00 */
[----:B------:R-:W-:Y:S02]  /*0330*/  MOV R22, R16 ;  /* 0x0000001000167202 */ /* 0x000fe40000000f00 */
[----:B------:R-:W-:Y:S01]  /*0340*/  IADD3 R20, PT, PT, -R19, RZ, RZ ;  /* 0x000000ff13147210 */ /* 0x000fe20007ffe1ff */
[----:B0-----:R-:W-:-:S04]  /*0350*/  UIADD3 UR4, UP0, UPT, UR4, 0x10, URZ ;  /* 0x0000001004047890 */ /* 0x001fc8000ff1e0ff */
[----:B------:R-:W-:-:S12]  /*0360*/  UIADD3.X UR5, UPT, UPT, URZ, UR5, URZ, UP0, !UPT ;  /* 0x00000005ff057290 */ /* 0x000fd800087fe4ff */
.L_x_2:
[----:B------:R-:W0:Y:S01]  /*0370*/  LDC.64 R12, c[0x0][0x388] ;  /* 0x0000e200ff0c7b82 */ /* 0x000e220000000a00 */
[----:B------:R-:W-:Y:S02]  /*0380*/  MOV R2, UR4 ;  /* 0x0000000400027c02 */ /* 0x000fe40008000f00 */
[----:B------:R-:W-:-:S03]  /*0390*/  MOV R3, UR5 ;  /* 0x0000000500037c02 */ /* 0x000fc60008000f00 */
[----:B------:R-:W-:-:S05]  /*03a0*/  IMAD.WIDE R2, R17, 0x4, R2 ;  /* 0x0000000411027825 */ /* 0x000fca00078e0202 */
[----:B------:R-:W2:Y:S04]  /*03b0*/  LDG.E R21, desc[UR6][R2.64+-0x10] ;  /* 0xfffff00602157981 */ /* 0x000ea8000c1e1900 */
[----:B------:R-:W3:Y:S04]  /*03c0*/  LDG.E R23, desc[UR6][R2.64+-0xc] ;  /* 0xfffff40602177981 */ /* 0x000ee8000c1e1900 */
[----:B------:R-:W4:Y:S01]  /*03d0*/  LDG.E R28, desc[UR6][R2.64+-0x8] ;  /* 0xfffff806021c7981 */ /* 0x000f22000c1e1900 */
[----:B0-----:R-:W-:-:S05]  /*03e0*/  IMAD.WIDE R12, R22, 0x4, R12 ;  /* 0x00000004160c7825 */ /* 0x001fca00078e020c */
[----:B------:R0:W2:Y:S01]  /*03f0*/  LDG.E R24, desc[UR6][R12.64] ;  /* 0x000000060c187981 */ /* 0x0000a2000c1e1900 */
[----:B------:R-:W-:-:S04]  /*0400*/  IMAD.WIDE R10, R15, 0x4, R12 ;  /* 0x000000040f0a7825 */ /* 0x000fc800078e020c */
[C---:B------:R-:W-:Y:S02]  /*0410*/  IMAD.WIDE R4, R15.reuse, 0x4, R10 ;  /* 0x000000040f047825 */ /* 0x040fe400078e020a */
[----:B------:R-:W3:Y:S02]  /*0420*/  LDG.E R10, desc[UR6][R10.64] ;  /* 0x000000060a0a7981 */ /* 0x000ee4000c1e1900 */
[C---:B------:R-:W-:Y:S02]  /*0430*/  IMAD.WIDE R6, R15.reuse, 0x4, R4 ;  /* 0x000000040f067825 */ /* 0x040fe400078e0204 */
[----:B------:R1:W4:Y:S02]  /*0440*/  LDG.E R27, desc[UR6][R4.64] ;  /* 0x00000006041b7981 */ /* 0x000324000c1e1900 */
[C---:B------:R-:W-:Y:S02]  /*0450*/  IMAD.WIDE R8, R15.reuse, 0x4, R6 ;  /* 0x000000040f087825 */ /* 0x040fe400078e0206 */
[----:B------:R-:W5:Y:S02]  /*0460*/  LDG.E R6, desc[UR6][R6.64] ;  /* 0x0000000606067981 */ /* 0x000f64000c1e1900 */
[----:B0-----:R-:W-:-:S02]  /*0470*/  IMAD.WIDE R12, R15, 0x4, R8 ;  /* 0x000000040f0c7825 */ /* 0x001fc400078e0208 */
[----:B------:R-:W5:Y:S04]  /*0480*/  LDG.E R29, desc[UR6][R8.64] ;  /* 0x00000006081d7981 */ /* 0x000f68000c1e1900 */
[----:B------:R-:W5:Y:S04]  /*0490*/  LDG.E R11, desc[UR6][R12.64] ;  /* 0x000000060c0b7981 */ /* 0x000f68000c1e1900 */
[----:B------:R-:W5:Y:S04]  /*04a0*/  LDG.E R7, desc[UR6][R2.64+-0x4] ;  /* 0xfffffc0602077981 */ /* 0x000f68000c1e1900 */
[----:B------:R-:W5:Y:S04]  /*04b0*/  LDG.E R8, desc[UR6][R2.64] ;  /* 0x0000000602087981 */ /* 0x000f68000c1e1900 */
[----:B------:R-:W5:Y:S01]  /*04c0*/  LDG.E R9, desc[UR6][R2.64+0x8] ;  /* 0x0000080602097981 */ /* 0x000f62000c1e1900 */
[----:B--2---:R-:W-:-:S02]  /*04d0*/  IMAD R21, R21, R24, R25 ;  /* 0x0000001815157224 */ /* 0x004fc400078e0219 */
[C---:B------:R-:W-:Y:S02]  /*04e0*/  IMAD.WIDE R24, R15.reuse, 0x4, R12 ;  /* 0x000000040f187825 */ /* 0x040fe400078e020c */
[----:B------:R-:W2:Y:S02]  /*04f0*/  LDG.E R12, desc[UR6][R2.64+0x4] ;  /* 0x00000406020c7981 */ /* 0x000ea4000c1e1900 */
[----:B-1----:R-:W-:Y:S02]  /*0500*/  IMAD.WIDE R4, R15, 0x4, R24 ;  /* 0x000000040f047825 */ /* 0x002fe400078e0218 */
[----:B------:R0:W2:Y:S04]  /*0510*/  LDG.E R13, desc[UR6][R2.64+0xc] ;  /* 0x00000c06020d7981 */ /* 0x0000a8000c1e1900 */
[----:B------:R-:W2:Y:S04]  /*0520*/  LDG.E R4, desc[UR6][R4.64] ;  /* 0x0000000604047981 */ /* 0x000ea8000c1e1900 */
[----:B------:R-:W0:Y:S01]  /*0530*/  LDG.E R2, desc[UR6][R24.64] ;  /* 0x0000000618027981 */ /* 0x000e22000c1e1900 */
[----:B---3--:R-:W-:Y:S01]  /*0540*/  IMAD R10, R23, R10, R21 ;  /* 0x0000000a170a7224 */ /* 0x008fe200078e0215 */
[----:B------:R-:W-:-:S03]  /*0550*/  IADD3 R20, PT, PT, R20, 0x8, RZ ;  /* 0x0000000814147810 */ /* 0x000fc60007ffe0ff */
[----:B----4-:R-:W-:Y:S01]  /*0560*/  IMAD R10, R28, R27, R10 ;  /* 0x0000001b1c0a7224 */ /* 0x010fe200078e020a */
[----:B------:R-:W-:-:S03]  /*0570*/  ISETP.NE.AND P0, PT, R20, RZ, PT ;  /* 0x000000ff1400720c */ /* 0x000fc60003f05270 */
[----:B-----5:R-:W-:-:S04]  /*0580*/  IMAD R6, R7, R6, R10 ;  /* 0x0000000607067224 */ /* 0x020fc800078e020a */
[----:B------:R-:W-:Y:S01]  /*0590*/  IMAD R6, R8, R29, R6 ;  /* 0x0000001d08067224 */ /* 0x000fe200078e0206 */
[----:B------:R-:W-:Y:S02]  /*05a0*/  LEA R22, R15, R22, 0x3 ;  /* 0x000000160f167211 */ /* 0x000fe400078e18ff */
[----:B------:R-:W-:Y:S01]  /*05b0*/  IADD3 R17, PT, PT, R17, 0x8, RZ ;  /* 0x0000000811117810 */ /* 0x000fe20007ffe0ff */
[----:B--2---:R-:W-:-:S04]  /*05c0*/  IMAD R6, R12, R11, R6 ;  /* 0x0000000b0c067224 */ /* 0x004fc800078e0206 */
[----:B0-----:R-:W-:-:S04]  /*05d0*/  IMAD R2, R9, R2, R6 ;  /* 0x0000000209027224 */ /* 0x001fc800078e0206 */
[----:B------:R-:W-:Y:S01]  /*05e0*/  IMAD R25, R13, R4, R2 ;  /* 0x000000040d197224 */ /* 0x000fe200078e0202 */
[----:B------:R-:W-:Y:S06]  /*05f0*/  @P0 BRA `(.L_x_2) ;  /* 0xfffffffc005c0947 */ /* 0x000fec000383ffff */
.L_x_1:
[----:B------:R-:W-:Y:S05]  /*0600*/  @!P1 BRA `(.L_x_0) ;  /* 0x0000000000d49947 */ /* 0x000fea0003800000 */
[----:B------:R-:W-:Y:S02]  /*0610*/  ISETP.GE.U32.AND P0, PT, R26, 0x4, PT ;  /* 0x000000041a00780c */ /* 0x000fe40003f06070 */
[----:B------:R-:W-:-:S04]  /*0620*/  LOP3.LUT R13, R0, 0x3, RZ, 0xc0, !PT ;  /* 0x00000003000d7812 */ /* 0x000fc800078ec0ff */
[----:B------:R-:W-:-:S07]  /*0630*/  ISETP.NE.AND P1, PT, R13, RZ, PT ;  /* 0x000000ff0d00720c */ /* 0x000fce0003f25270 */
[----:B------:R-:W-:Y:S06]  /*0640*/  @!P0 BRA `(.L_x_3) ;  /* 0x0000000000588947 */ /* 0x000fec0003800000 */
[----:B------:R-:W0:Y:S01]  /*0650*/  LDC.64 R8, c[0x0][0x388] ;  /* 0x0000e200ff087b82 */ /* 0x000e220000000a00 */
[----:B------:R-:W-:Y:S01]  /*0660*/  IMAD R7, R19, R15, R16 ;  /* 0x0000000f13077224 */ /* 0x000fe200078e0210 */
[----:B------:R-:W-:-:S06]  /*0670*/  IADD3 R5, PT, PT, R18, R19, RZ ;  /* 0x0000001312057210 */ /* 0x000fcc0007ffe0ff */
[----:B------:R-:W1:Y:S01]  /*0680*/  LDC.64 R2, c[0x0][0x380] ;  /* 0x0000e000ff027b82 */ /* 0x000e620000000a00 */
[----:B0-----:R-:W-:-:S04]  /*0690*/  IMAD.WIDE R8, R7, 0x4, R8 ;  /* 0x0000000407087825 */ /* 0x001fc800078e0208 */
[----:B------:R-:W-:Y:S02]  /*06a0*/  IMAD.WIDE R10, R15, 0x4, R8 ;  /* 0x000000040f0a7825 */ /* 0x000fe400078e0208 */
[----:B------:R-:W2:Y:S02]  /*06b0*/  LDG.E R8, desc[UR6][R8.64] ;  /* 0x0000000608087981 */ /* 0x000ea4000c1e1900 */
[----:B-1----:R-:W-:-:S04]  /*06c0*/  IMAD.WIDE R2, R5, 0x4, R2 ;  /* 0x0000000405027825 */ /* 0x002fc800078e0202 */
[C---:B------:R-:W-:Y:S01]  /*06d0*/  IMAD.WIDE R4, R15.reuse, 0x4, R10 ;  /* 0x000000040f047825 */ /* 0x040fe200078e020a */
[----:B------:R-:W2:Y:S04]  /*06e0*/  LDG.E R12, desc[UR6][R2.64] ;  /* 0x00000006020c7981 */ /* 0x000ea8000c1e1900 */
[----:B------:R-:W3:Y:S01]  /*06f0*/  LDG.E R10, desc[UR6][R10.64] ;  /* 0x000000060a0a7981 */ /* 0x000ee2000c1e1900 */
[----:B------:R-:W-:-:S03]  /*0700*/  IMAD.WIDE R6, R15, 0x4, R4 ;  /* 0x000000040f067825 */ /* 0x000fc600078e0204 */
[----:B------:R-:W3:Y:S04]  /*0710*/  LDG.E R17, desc[UR6][R2.64+0x4] ;  /* 0x0000040602117981 */ /* 0x000ee8000c1e1900 */
[----:B------:R-:W4:Y:S04]  /*0720*/  LDG.E R20, desc[UR6][R4.64] ;  /* 0x0000000604147981 */ /* 0x000f28000c1e1900 */
[----:B------:R-:W4:Y:S04]  /*0730*/  LDG.E R21, desc[UR6][R2.64+0x8] ;  /* 0x0000080602157981 */ /* 0x000f28000c1e1900 */
[----:B------:R-:W5:Y:S04]  /*0740*/  LDG.E R23, desc[UR6][R2.64+0xc] ;  /* 0x00000c0602177981 */ /* 0x000f68000c1e1900 */
[----:B------:R-:W5:Y:S01]  /*0750*/  LDG.E R6, desc[UR6][R6.64] ;  /* 0x0000000606067981 */ /* 0x000f62000c1e1900 */
[----:B------:R-:W-:Y:S01]  /*0760*/  IADD3 R19, PT, PT, R19, 0x4, RZ ;  /* 0x0000000413137810 */ /* 0x000fe20007ffe0ff */
[----:B--2---:R-:W-:-:S04]  /*0770*/  IMAD R12, R12, R8, R25 ;  /* 0x000000080c0c7224 */ /* 0x004fc800078e0219 */
[----:B---3--:R-:W-:-:S04]  /*0780*/  IMAD R12, R17, R10, R12 ;  /* 0x0000000a110c7224 */ /* 0x008fc800078e020c */
[----:B----4-:R-:W-:-:S04]  /*0790*/  IMAD R12, R21, R20, R12 ;  /* 0x00000014150c7224 */ /* 0x010fc800078e020c */
[----:B-----5:R-:W-:-:S07]  /*07a0*/  IMAD R25, R23, R6, R12 ;  /* 0x0000000617197224 */ /* 0x020fce00078e020c */
.L_x_3:
[----:B------:R-:W-:Y:S05]  /*07b0*/  @!P1 BRA `(.L_x_0) ;  /* 0x0000000000689947 */ /* 0x000fea0003800000 */
[----:B------:R-:W0:Y:S01]  /*07c0*/  LDC.64 R8, c[0x0][0x388] ;  /* 0x0000e200ff087b82 */ /* 0x000e220000000a00 */
[----:B------:R-:W-:Y:S02]  /*07d0*/  ISETP.NE.AND P0, PT, R13, 0x1, PT ;  /* 0x000000010d00780c */ /* 0x000fe40003f05270 */
[----:B------:R-:W-:-:S04]  /*07e0*/  LOP3.LUT R0, R0, 0x1, RZ, 0xc0, !PT ;  /* 0x0000000100007812 */ /* 0x000fc800078ec0ff */
[----:B------:R-:W-:Y:S01]  /*07f0*/  ISETP.NE.U32.AND P1, PT, R0, 0x1, PT ;  /* 0x000000010000780c */ /* 0x000fe20003f25070 */
[----:B------:R-:W1:Y:S06]  /*0800*/  LDC.64 R6, c[0x0][0x380] ;  /* 0x0000e000ff067b82 */ /* 0x000e6c0000000a00 */
[C---:B------:R-:W-:Y:S01]  /*0810*/  @P0 IMAD R13, R19.reuse, R15, R16 ;  /* 0x0000000f130d0224 */ /* 0x040fe200078e0210 */
[----:B------:R-:W-:Y:S01]  /*0820*/  @P0 IADD3 R11, PT, PT, R18, R19, RZ ;  /* 0x00000013120b0210 */ /* 0x000fe20007ffe0ff */
[----:B------:R-:W2:Y:S01]  /*0830*/  LDC.64 R4, c[0x0][0x380] ;  /* 0x0000e000ff047b82 */ /* 0x000ea20000000a00 */
[----:B------:R-:W-:-:S07]  /*0840*/  @P0 IADD3 R19, PT, PT, R19, 0x2, RZ ;  /* 0x0000000213130810 */ /* 0x000fce0007ffe0ff */
[----:B------:R-:W3:Y:S01]  /*0850*/  LDC.64 R2, c[0x0][0x388] ;  /* 0x0000e200ff027b82 */ /* 0x000ee20000000a00 */
[----:B0-----:R-:W-:Y:S01]  /*0860*/  @P0 IMAD.WIDE R8, R13, 0x4, R8 ;  /* 0x000000040d080825 */ /* 0x001fe200078e0208 */
[----:B------:R-:W-:-:S03]  /*0870*/  @!P1 IADD3 R13, PT, PT, R18, R19, RZ ;  /* 0x00000013120d9210 */ /* 0x000fc60007ffe0ff */
[----:B------:R-:W-:Y:S01]  /*0880*/  @!P1 IMAD R19, R19, R15, R16 ;  /* 0x0000000f13139224 */ /* 0x000fe200078e0210 */
[----:B------:R-:W4:Y:S01]  /*0890*/  @P0 LDG.E R12, desc[UR6][R8.64] ;  /* 0x00000006080c0981 */ /* 0x000f22000c1e1900 */
[----:B-1----:R-:W-:-:S04]  /*08a0*/  @P0 IMAD.WIDE R6, R11, 0x4, R6 ;  /* 0x000000040b060825 */ /* 0x002fc800078e0206 */
[----:B------:R-:W-:Y:S01]  /*08b0*/  @P0 IMAD.WIDE R10, R15, 0x4, R8 ;  /* 0x000000040f0a0825 */ /* 0x000fe200078e0208 */
[----:B------:R-:W4:Y:S03]  /*08c0*/  @P0 LDG.E R0, desc[UR6][R6.64] ;  /* 0x0000000606000981 */ /* 0x000f26000c1e1900 */
[----:B--2---:R-:W-:Y:S01]  /*08d0*/  @!P1 IMAD.WIDE R4, R13, 0x4, R4 ;  /* 0x000000040d049825 */ /* 0x004fe200078e0204 */
[----:B------:R-:W2:Y:S04]  /*08e0*/  @P0 LDG.E R17, desc[UR6][R6.64+0x4] ;  /* 0x0000040606110981 */ /* 0x000ea8000c1e1900 */
[----:B------:R-:W2:Y:S01]  /*08f0*/  @P0 LDG.E R10, desc[UR6][R10.64] ;  /* 0x000000060a0a0981 */ /* 0x000ea2000c1e1900 */
[----:B---3--:R-:W-:-:S03]  /*0900*/  @!P1 IMAD.WIDE R2, R19, 0x4, R2 ;  /* 0x0000000413029825 */ /* 0x008fc600078e0202 */
[----:B------:R-:W3:Y:S04]  /*0910*/  @!P1 LDG.E R4, desc[UR6][R4.64] ;  /* 0x0000000604049981 */ /* 0x000ee8000c1e1900 */
[----:B------:R-:W3:Y:S01]  /*0920*/  @!P1 LDG.E R2, desc[UR6][R2.64] ;  /* 0x0000000602029981 */ /* 0x000ee2000c1e1900 */
[----:B----4-:R-:W-:-:S04]  /*0930*/  @P0 IMAD R0, R0, R12, R25 ;  /* 0x0000000c00000224 */ /* 0x010fc800078e0219 */
[----:B--2---:R-:W-:-:S04]  /*0940*/  @P0 IMAD R25, R17, R10, R0 ;  /* 0x0000000a11190224 */ /* 0x004fc800078e0200 */
[----:B---3--:R-:W-:-:S07]  /*0950*/  @!P1 IMAD R25, R4, R2, R25 ;  /* 0x0000000204199224 */ /* 0x008fce00078e0219 */
.L_x_0:
[----:B------:R-:W0:Y:S01]  /*0960*/  LDC.64 R2, c[0x0][0x390] ;  /* 0x0000e400ff027b82 */ /* 0x000e220000000a00 */
[----:B------:R-:W-:-:S04]  /*0970*/  IMAD R15, R14, R15, R16 ;  /* 0x0000000f0e0f7224 */ /* 0x000fc800078e0210 */
[----:B0-----:R-:W-:-:S05]  /*0980*/  IMAD.WIDE R2, R15, 0x4, R2 ;  /* 0x000000040f027825 */ /* 0x001fca00078e0202 */
[----:B------:R-:W-:Y:S01]  /*0990*/  STG.E desc[UR6][R2.64], R25 ;  /* 0x0000001902007986 */ /* 0x000fe2000c101906 */
[----:B------:R-:W-:Y:S05]  /*09a0*/  EXIT ;  /* 0x000000000000794d */ /* 0x000fea0003800000 */
.L_x_4:
[----:B------:R-:W-:-:S00]  /*09b0*/  BRA `(.L_x_4) ;  /* 0xfffffffc00fc7947 */ /* 0x000fc0000383ffff */
[----:B------:R-:W-:-:S00]  /*09c0*/  NOP ;  /* 0x0000000000007918 */ /* 0x000fc00000000000 */
        /* <DEDUP_REMOVED lines=11> */
.L_x_28:


//--------------------- .text._Z6colMulPiS_S_iii  --------------------------
	.section	.text._Z6colMulPiS_S_iii,"ax",@progbits
	.align	128
        .global         _Z6colMulPiS_S_iii
        .type           _Z6colMulPiS_S_iii,@function
        .size           _Z6colMulPiS_S_iii,(.L_x_29 - _Z6colMulPiS_S_iii)
        .other          _Z6colMulPiS_S_iii,@"STO_CUDA_ENTRY STV_DEFAULT"
_Z6colMulPiS_S_iii:
.text._Z6colMulPiS_S_iii:
[----:B------:R-:W-:Y:S08]  /*0000*/  LDC R1, c[0x0][0x37c] ;  /* 0x0000df00ff017b82 */ /* 0x000ff00000000800 */
[----:B------:R-:W0:Y:S08]  /*0010*/  LDC R0, c[0x0][0x398] ;  /* 0x0000e600ff007b82 */ /* 0x000e300000000800 */
[----:B------:R-:W1:Y:S08]  /*0020*/  S2UR UR4, SR_CTAID.X ;  /* 0x00000000000479c3 */ /* 0x000e700000002500 */
[----:B------:R-:W1:Y:S01]  /*0030*/  LDC R2, c[0x0][0x3a0] ;  /* 0x0000e800ff027b82 */ /* 0x000e620000000800 */
[----:B0-----:R-:W-:-:S04]  /*0040*/  ISETP.GE.AND P0, PT, R0, 0x1, PT ;  /* 0x000000010000780c */ /* 0x001fc80003f06270 */
[----:B-1----:R-:W-:-:S13]  /*0050*/  ISETP.LE.OR P0, PT, R2, UR4, !P0 ;  /* 0x0000000402007c0c */ /* 0x002fda000c703670 */
[----:B------:R-:W-:Y:S05]  /*0060*/  @P0 EXIT ;  /* 0x000000000000094d */ /* 0x000fea0003800000 */
[----:B------:R-:W0:Y:S01]  /*0070*/  LDC R14, c[0x0][0x39c] ;  /* 0x0000e700ff0e7b82 */ /* 0x000e220000000800 */
[----:B------:R-:W1:Y:S01]  /*0080*/  LDCU.64 UR6, c[0x0][0x358] ;  /* 0x00006b00ff0677ac */ /* 0x000e620008000a00 */
[----:B0-----:R-:W-:-:S13]  /*0090*/  ISETP.GE.AND P0, PT, R14, 0x1, PT ;  /* 0x000000010e00780c */ /* 0x001fda0003f06270 */
[----:B-1----:R-:W-:Y:S05]  /*00a0*/  @!P0 BRA `(.L_x_5) ;  /* 0x0000000800248947 */ /* 0x002fea0003800000 */
[----:B------:R-:W-:Y:S01]  /*00b0*/  LOP3.LUT R24, R14, 0x7, RZ, 0xc0, !PT ;  /* 0x000000070e187812 */ /* 0x000fe200078ec0ff */
[----:B------:R-:W-:-:S03]  /*00c0*/  HFMA2 R15, -RZ, RZ, 0, 0 ;  /* 0x00000000ff0f7431 */ /* 0x000fc600000001ff */
[----:B------:R-:W-:-:S04]  /*00d0*/  IADD3 R0, PT, PT, R24, -0x1, RZ ;  /* 0xffffffff18007810 */ /* 0x000fc80007ffe0ff */
[----:B------:R-:W-:Y:S02]  /*00e0*/  ISETP.GE.U32.AND P0, PT, R0, 0x3, PT ;  /* 0x000000030000780c */ /* 0x000fe40003f06070 */
[C---:B------:R-:W-:Y:S02]  /*00f0*/  LOP3.LUT R0, R14.reuse, 0x7ffffff8, RZ, 0xc0, !PT ;  /* 0x7ffffff80e007812 */ /* 0x040fe400078ec0ff */
[----:B------:R-:W-:Y:S02]  /*0100*/  LOP3.LUT R14, R14, 0x3, RZ, 0xc0, !PT ;  /* 0x000000030e0e7812 */ /* 0x000fe400078ec0ff */
[----:B------:R-:W-:-:S07]  /*0110*/  IADD3 R16, PT, PT, -R0, RZ, RZ ;  /* 0x000000ff00107210 */ /* 0x000fce0007ffe1ff */
.L_x_10:
[----:B0-----:R-:W0:Y:S01]  /*0120*/  LDC R18, c[0x0][0x39c] ;  /* 0x0000e700ff127b82 */ /* 0x001e220000000800 */
[----:B------:R-:W-:Y:S02]  /*0130*/  MOV R12, RZ ;  /* 0x000000ff000c7202 */ /* 0x000fe40000000f00 */
[----:B------:R-:W-:Y:S02]  /*0140*/  MOV R10, RZ ;  /* 0x000000ff000a7202 */ /* 0x000fe40000000f00 */
[----:B0-----:R-:W-:Y:S01]  /*0150*/  ISETP.GE.U32.AND P1, PT, R18, 0x8, PT ;  /* 0x000000081200780c */ /* 0x001fe20003f26070 */
[----:B------:R-:W-:-:S12]  /*0160*/  IMAD R19, R15, R18, RZ ;  /* 0x000000120f137224 */ /* 0x000fd800078e02ff */
[----:B------:R-:W-:Y:S05]  /*0170*/  @!P1 BRA `(.L_x_6) ;  /* 0x0000000000c49947 */ /* 0x000fea0003800000 */
[----:B------:R-:W0:Y:S01]  /*0180*/  LDC.64 R2, c[0x0][0x380] ;  /* 0x0000e000ff027b82 */ /* 0x000e220000000a00 */
[----:B------:R-:W-:Y:S02]  /*0190*/  MOV R10, RZ ;  /* 0x000000ff000a7202 */ /* 0x000fe40000000f00 */
[----:B------:R-:W-:Y:S02]  /*01a0*/  MOV R20, UR4 ;  /* 0x0000000400147c02 */ /* 0x000fe40008000f00 */
[----:B------:R-:W-:Y:S01]  /*01b0*/  MOV R17, R16 ;  /* 0x0000001000117202 */ /* 0x000fe20000000f00 */
[----:B0-----:R-:W-:-:S03]  /*01c0*/  IMAD.WIDE.U32 R2, R19, 0x4, R2 ;  /* 0x0000000413027825 */ /* 0x001fc600078e0002 */
[----:B------:R-:W-:-:S04]  /*01d0*/  IADD3 R4, P1, PT, R2, 0x10, RZ ;  /* 0x0000001002047810 */ /* 0x000fc80007f3e0ff */
[----:B------:R-:W-:-:S09]  /*01e0*/  IADD3.X R3, PT, PT, RZ, R3, RZ, P1, !PT ;  /* 0x00000003ff037210 */ /* 0x000fd20000ffe4ff */
.L_x_7:
[----:B------:R-:W0:Y:S01]  /*01f0*/  LDC.64 R12, c[0x0][0x388] ;  /* 0x0000e200ff0c7b82 */ /* 0x000e220000000a00 */
[----:B------:R-:W-:-:S05]  /*0200*/  MOV R2, R4 ;  /* 0x0000000400027202 */ /* 0x000fca0000000f00 */
[----:B------:R-:W2:Y:S02]  /*0210*/  LDG.E R11, desc[UR6][R2.64+-0x10] ;  /* 0xfffff006020b7981 */ /* 0x000ea4000c1e1900 */
[----:B------:R-:W1:Y:S02]  /*0220*/  LDC R21, c[0x0][0x3a0] ;  /* 0x0000e800ff157b82 */ /* 0x000e640000000800 */
[----:B------:R-:W3:Y:S04]  /*0230*/  LDG.E R23, desc[UR6][R2.64+-0xc] ;  /* 0xfffff40602177981 */ /* 0x000ee8000c1e1900 */
[----:B------:R-:W4:Y:S04]  /*0240*/  LDG.E R26, desc[UR6][R2.64+-0x8] ;  /* 0xfffff806021a7981 */ /* 0x000f28000c1e1900 */
[----:B------:R-:W5:Y:S04]  /*0250*/  LDG.E R27, desc[UR6][R2.64+-0x4] ;  /* 0xfffffc06021b7981 */ /* 0x000f68000c1e1900 */
[----:B------:R-:W5:Y:S01]  /*0260*/  LDG.E R29, desc[UR6][R2.64] ;  /* 0x00000006021d7981 */ /* 0x000f62000c1e1900 */
[----:B0-----:R-:W-:-:S05]  /*0270*/  IMAD.WIDE R12, R20, 0x4, R12 ;  /* 0x00000004140c7825 */ /* 0x001fca00078e020c */
[----:B------:R1:W2:Y:S02]  /*0280*/  LDG.E R28, desc[UR6][R12.64] ;  /* 0x000000060c1c7981 */ /* 0x0002a4000c1e1900 */
[----:B-1----:R-:W-:-:S05]  /*0290*/  IMAD.WIDE R12, R21, 0x4, R12 ;  /* 0x00000004150c7825 */ /* 0x002fca00078e020c */
[----:B------:R0:W3:Y:S01]  /*02a0*/  LDG.E R22, desc[UR6][R12.64] ;  /* 0x000000060c167981 */ /* 0x0000e2000c1e1900 */
[----:B------:R-:W-:-:S05]  /*02b0*/  IMAD.WIDE R8, R21, 0x4, R12 ;  /* 0x0000000415087825 */ /* 0x000fca00078e020c */
[----:B------:R-:W4:Y:S01]  /*02c0*/  LDG.E R25, desc[UR6][R8.64] ;  /* 0x0000000608197981 */ /* 0x000f22000c1e1900 */
[----:B------:R-:W-:-:S04]  /*02d0*/  IMAD.WIDE R4, R21, 0x4, R8 ;  /* 0x0000000415047825 */ /* 0x000fc800078e0208 */
[----:B------:R-:W-:Y:S02]  /*02e0*/  IMAD.WIDE R6, R21, 0x4, R4 ;  /* 0x0000000415067825 */ /* 0x000fe400078e0204 */
[----:B------:R-:W5:Y:S04]  /*02f0*/  LDG.E R4, desc[UR6][R4.64] ;  /* 0x0000000604047981 */ /* 0x000f68000c1e1900 */
[----:B------:R-:W5:Y:S01]  /*0300*/  LDG.E R5, desc[UR6][R2.64+0xc] ;  /* 0x00000c0602057981 */ /* 0x000f62000c1e1900 */
[----:B--2---:R-:W-:Y:S02]  /*0310*/  IMAD R28, R11, R28, R10 ;  /* 0x0000001c0b1c7224 */ /* 0x004fe400078e020a */
[C---:B------:R-:W-:Y:S02]  /*0320*/  IMAD.WIDE R10, R21.reuse, 0x4, R6 ;  /* 0x00000004150a7825 */ /* 0x040fe400078e0206 */
[----:B------:R3:W2:Y:S02]  /*0330*/  LDG.E R6, desc[UR6][R6.64] ;  /* 0x0000000606067981 */ /* 0x0006a4000c1e1900 */
[----:B0-----:R-:W-:-:S02]  /*0340*/  IMAD.WIDE R12, R21, 0x4, R10 ;  /* 0x00000004150c7825 */ /* 0x001fc400078e020a */
[----:B------:R-:W2:Y:S02]  /*0350*/  LDG.E R10, desc[UR6][R10.64] ;  /* 0x000000060a0a7981 */ /* 0x000ea4000c1e1900 */
[----:B---3--:R-:W-:Y:S02]  /*0360*/  IMAD R7, R23, R22, R28 ;  /* 0x0000001617077224 */ /* 0x008fe400078e021c */
[----:B------:R-:W3:Y:S01]  /*0370*/  LDG.E R23, desc[UR6][R2.64+0x4] ;  /* 0x0000040602177981 */ /* 0x000ee2000c1e1900 */
[----:B------:R-:W-:-:S03]  /*0380*/  IMAD.WIDE R8, R21, 0x4, R12 ;  /* 0x0000000415087825 */ /* 0x000fc600078e020c */
[----:B------:R-:W3:Y:S04]  /*0390*/  LDG.E R22, desc[UR6][R12.64] ;  /* 0x000000060c167981 */ /* 0x000ee8000c1e1900 */
[----:B------:R-:W3:Y:S04]  /*03a0*/  LDG.E R28, desc[UR6][R2.64+0x8] ;  /* 0x00000806021c7981 */ /* 0x000ee8000c1e1900 */
[----:B------:R-:W3:Y:S01]  /*03b0*/  LDG.E R8, desc[UR6][R8.64] ;  /* 0x0000000608087981 */ /* 0x000ee2000c1e1900 */
[----:B----4-:R-:W-:Y:S01]  /*03c0*/  IMAD R7, R26, R25, R7 ;  /* 0x000000191a077224 */ /* 0x010fe200078e0207 */
[----:B------:R-:W-:-:S03]  /*03d0*/  IADD3 R17, PT, PT, R17, 0x8, RZ ;  /* 0x0000000811117810 */ /* 0x000fc60007ffe0ff */
[----:B-----5:R-:W-:Y:S01]  /*03e0*/  IMAD R4, R27, R4, R7 ;  /* 0x000000041b047224 */ /* 0x020fe200078e0207 */
[----:B------:R-:W-:Y:S02]  /*03f0*/  ISETP.NE.AND P1, PT, R17, RZ, PT ;  /* 0x000000ff1100720c */ /* 0x000fe40003f25270 */
[----:B------:R-:W-:Y:S01]  /*0400*/  LEA R20, R21, R20, 0x3 ;  /* 0x0000001415147211 */ /* 0x000fe200078e18ff */
[----:B--2---:R-:W-:-:S04]  /*0410*/  IMAD R4, R29, R6, R4 ;  /* 0x000000061d047224 */ /* 0x004fc800078e0204 */
[----:B---3--:R-:W-:Y:S01]  /*0420*/  IMAD R23, R23, R10, R4 ;  /* 0x0000000a17177224 */ /* 0x008fe200078e0204 */
[----:B------:R-:W-:-:S03]  /*0430*/  IADD3 R4, P2, PT, R2, 0x20, RZ ;  /* 0x0000002002047810 */ /* 0x000fc60007f5e0ff */
[----:B------:R-:W-:Y:S01]  /*0440*/  IMAD R22, R28, R22, R23 ;  /* 0x000000161c167224 */ /* 0x000fe200078e0217 */
[----:B------:R-:W-:-:S03]  /*0450*/  IADD3.X R3, PT, PT, RZ, R3, RZ, P2, !PT ;  /* 0x00000003ff037210 */ /* 0x000fc600017fe4ff */
[----:B------:R-:W-:Y:S01]  /*0460*/  IMAD R10, R5, R8, R22 ;  /* 0x00000008050a7224 */ /* 0x000fe200078e0216 */
[----:B------:R-:W-:Y:S06]  /*0470*/  @P1 BRA `(.L_x_7) ;  /* 0xfffffffc005c1947 */ /* 0x000fec000383ffff */
[----:B------:R-:W-:-:S07]  /*0480*/  MOV R12, R0 ;  /* 0x00000000000c7202 */ /* 0x000fce0000000f00 */
.L_x_6:
[----:B------:R-:W-:-:S13]  /*0490*/  ISETP.NE.AND P1, PT, R24, RZ, PT ;  /* 0x000000ff1800720c */ /* 0x000fda0003f25270 */
[----:B------:R-:W-:Y:S05]  /*04a0*/  @!P1 BRA `(.L_x_8) ;  /* 0x0000000000fc9947 */ /* 0x000fea0003800000 */
[----:B------:R-:W-:Y:S01]  /*04b0*/  ISETP.NE.AND P1, PT, R14, RZ, PT ;  /* 0x000000ff0e00720c */ /* 0x000fe20003f25270 */
[----:B------:R-:W-:-:S12]  /*04c0*/  @!P0 BRA `(.L_x_9) ;  /* 0x0000000000708947 */ /* 0x000fd80003800000 */
[----:B------:R-:W0:Y:S01]  /*04d0*/  LDC R11, c[0x0][0x3a0] ;  /* 0x0000e800ff0b7b82 */ /* 0x000e220000000800 */
[----:B------:R-:W-:-:S07]  /*04e0*/  IADD3 R5, PT, PT, R19, R12, RZ ;  /* 0x0000000c13057210 */ /* 0x000fce0007ffe0ff */
[----:B------:R-:W1:Y:S08]  /*04f0*/  LDC.64 R6, c[0x0][0x388] ;  /* 0x0000e200ff067b82 */ /* 0x000e700000000a00 */
[----:B------:R-:W2:Y:S08]  /*0500*/  LDC.64 R8, c[0x0][0x380] ;  /* 0x0000e000ff087b82 */ /* 0x000eb00000000a00 */
[----:B------:R-:W3:Y:S01]  /*0510*/  LDC.64 R2, c[0x0][0x380] ;  /* 0x0000e000ff027b82 */ /* 0x000ee20000000a00 */
[----:B0-----:R-:W-:-:S04]  /*0520*/  IMAD R13, R12, R11, UR4 ;  /* 0x000000040c0d7e24 */ /* 0x001fc8000f8e020b */
[----:B-1----:R-:W-:Y:S01]  /*0530*/  IMAD.WIDE R6, R13, 0x4, R6 ;  /* 0x000000040d067825 */ /* 0x002fe200078e0206 */
[----:B------:R-:W-:-:S04]  /*0540*/  IADD3 R13, P2, PT, R19, R12, RZ ;  /* 0x0000000c130d7210 */ /* 0x000fc80007f5e0ff */
[----:B------:R-:W-:Y:S01]  /*0550*/  IADD3.X R20, PT, PT, RZ, RZ, RZ, P2, !PT ;  /* 0x000000ffff147210 */ /* 0x000fe200017fe4ff */
[----:B--2---:R-:W-:-:S04]  /*0560*/  IMAD.WIDE.U32 R8, R5, 0x4, R8 ;  /* 0x0000000405087825 */ /* 0x004fc800078e0008 */
[----:B------:R-:W-:Y:S02]  /*0570*/  IMAD.WIDE R4, R11, 0x4, R6 ;  /* 0x000000040b047825 */ /* 0x000fe400078e0206 */
[----:B------:R-:W2:Y:S01]  /*0580*/  LDG.E R9, desc[UR6][R8.64] ;  /* 0x0000000608097981 */ /* 0x000ea2000c1e1900 */
[----:B---3--:R-:W-:-:S03]  /*0590*/  LEA R2, P2, R13, R2, 0x2 ;  /* 0x000000020d027211 */ /* 0x008fc600078410ff */
[----:B------:R-:W2:Y:S01]  /*05a0*/  LDG.E R6, desc[UR6][R6.64] ;  /* 0x0000000606067981 */ /* 0x000ea2000c1e1900 */
[----:B------:R-:W-:Y:S01]  /*05b0*/  LEA.HI.X R3, R13, R3, R20, 0x2, P2 ;  /* 0x000000030d037211 */ /* 0x000fe200010f1414 */
[C---:B------:R-:W-:Y:S02]  /*05c0*/  IMAD.WIDE R20, R11.reuse, 0x4, R4 ;  /* 0x000000040b147825 */ /* 0x040fe400078e0204 */
[----:B------:R-:W3:Y:S04]  /*05d0*/  LDG.E R4, desc[UR6][R4.64] ;  /* 0x0000000604047981 */ /* 0x000ee8000c1e1900 */
[----:B------:R-:W3:Y:S01]  /*05e0*/  LDG.E R26, desc[UR6][R2.64+0x4] ;  /* 0x00000406021a7981 */ /* 0x000ee2000c1e1900 */
[----:B------:R-:W-:-:S03]  /*05f0*/  IMAD.WIDE R22, R11, 0x4, R20 ;  /* 0x000000040b167825 */ /* 0x000fc600078e0214 */
        /* <DEDUP_REMOVED lines=9> */
.L_x_9:
[----:B------:R-:W-:Y:S05]  /*0690*/  @!P1 BRA `(.L_x_8) ;  /* 0x0000000000809947 */ /* 0x000fea0003800000 */
[----:B------:R-:W-:Y:S01]  /*06a0*/  ISETP.NE.AND P2, PT, R14, 0x1, PT ;  /* 0x000000010e00780c */ /* 0x000fe20003f45270 */
[----:B------:R-:W0:Y:S01]  /*06b0*/  LDC.64 R20, c[0x0][0x388] ;  /* 0x0000e200ff147b82 */ /* 0x000e220000000a00 */
[----:B------:R-:W-:-:S07]  /*06c0*/  LOP3.LUT P1, RZ, R18, 0x1, RZ, 0xc0, !PT ;  /* 0x0000000112ff7812 */ /* 0x000fce000782c0ff */
[----:B------:R-:W1:Y:S04]  /*06d0*/  LDC.64 R8, c[0x0][0x380] ;  /* 0x0000e000ff087b82 */ /* 0x000e680000000a00 */
[CC--:B------:R-:W-:Y:S02]  /*06e0*/  @P2 IADD3 R17, P3, PT, R19.reuse, R12.reuse, RZ ;  /* 0x0000000c13112210 */ /* 0x0c0fe40007f7e0ff */
[----:B------:R-:W-:Y:S02]  /*06f0*/  @P2 IADD3 R23, PT, PT, R19, R12, RZ ;  /* 0x0000000c13172210 */ /* 0x000fe40007ffe0ff */
[----:B------:R-:W2:Y:S01]  /*0700*/  @P2 LDC R13, c[0x0][0x3a0] ;  /* 0x0000e800ff0d2b82 */ /* 0x000ea20000000800 */
[----:B------:R-:W-:-:S07]  /*0710*/  @P2 IADD3.X R18, PT, PT, RZ, RZ, RZ, P3, !PT ;  /* 0x000000ffff122210 */ /* 0x000fce0001ffe4ff */
[----:B------:R-:W3:Y:S08]  /*0720*/  @P2 LDC.64 R2, c[0x0][0x380] ;  /* 0x0000e000ff022b82 */ /* 0x000ef00000000a00 */
[----:B------:R-:W4:Y:S01]  /*0730*/  @P1 LDC R11, c[0x0][0x3a0] ;  /* 0x0000e800ff0b1b82 */ /* 0x000f220000000800 */
[----:B-1----:R-:W-:-:S06]  /*0740*/  @P2 IMAD.WIDE.U32 R8, R23, 0x4, R8 ;  /* 0x0000000417082825 */ /* 0x002fcc00078e0008 */
[----:B------:R-:W5:Y:S01]  /*0750*/  @P2 LDG.E R9, desc[UR6][R8.64] ;  /* 0x0000000608092981 */ /* 0x000f62000c1e1900 */
[----:B------:R-:W1:Y:S01]  /*0760*/  LDC.64 R4, c[0x0][0x380] ;  /* 0x0000e000ff047b82 */ /* 0x000e620000000a00 */
[C---:B--2---:R-:W-:Y:S01]  /*0770*/  @P2 IMAD R25, R12.reuse, R13, UR4 ;  /* 0x000000040c192e24 */ /* 0x044fe2000f8e020d */
[----:B------:R-:W-:-:S03]  /*0780*/  @P2 IADD3 R12, PT, PT, R12, 0x2, RZ ;  /* 0x000000020c0c2810 */ /* 0x000fc60007ffe0ff */
[----:B0-----:R-:W-:-:S03]  /*0790*/  @P2 IMAD.WIDE R20, R25, 0x4, R20 ;  /* 0x0000000419142825 */ /* 0x001fc600078e0214 */
[----:B------:R-:W0:Y:S01]  /*07a0*/  LDC.64 R6, c[0x0][0x388] ;  /* 0x0000e200ff067b82 */ /* 0x000e220000000a00 */
[----:B---3--:R-:W-:Y:S02]  /*07b0*/  @P2 LEA R2, P3, R17, R2, 0x2 ;  /* 0x0000000211022211 */ /* 0x008fe400078610ff */
[----:B------:R-:W-:Y:S02]  /*07c0*/  @P1 IADD3 R23, PT, PT, R19, R12, RZ ;  /* 0x0000000c13171210 */ /* 0x000fe40007ffe0ff */
[----:B------:R-:W-:Y:S01]  /*07d0*/  @P2 LEA.HI.X R3, R17, R3, R18, 0x2, P3 ;  /* 0x0000000311032211 */ /* 0x000fe200018f1412 */
[----:B------:R-:W-:Y:S01]  /*07e0*/  @P2 IMAD.WIDE R18, R13, 0x4, R20 ;  /* 0x000000040d122825 */ /* 0x000fe200078e0214 */
[----:B------:R-:W5:Y:S03]  /*07f0*/  @P2 LDG.E R17, desc[UR6][R20.64] ;  /* 0x0000000614112981 */ /* 0x000f66000c1e1900 */
[----:B----4-:R-:W-:Y:S01]  /*0800*/  @P1 IMAD R11, R12, R11, UR4 ;  /* 0x000000040c0b1e24 */ /* 0x010fe2000f8e020b */
[----:B------:R-:W2:Y:S04]  /*0810*/  @P2 LDG.E R2, desc[UR6][R2.64+0x4] ;  /* 0x0000040602022981 */ /* 0x000ea8000c1e1900 */
[----:B------:R-:W2:Y:S01]  /*0820*/  @P2 LDG.E R18, desc[UR6][R18.64] ;  /* 0x0000000612122981 */ /* 0x000ea2000c1e1900 */
[----:B-1----:R-:W-:-:S06]  /*0830*/  @P1 IMAD.WIDE.U32 R4, R23, 0x4, R4 ;  /* 0x0000000417041825 */ /* 0x002fcc00078e0004 */
[----:B------:R-:W3:Y:S01]  /*0840*/  @P1 LDG.E R5, desc[UR6][R4.64] ;  /* 0x0000000604051981 */ /* 0x000ee2000c1e1900 */
[----:B0-----:R-:W-:-:S06]  /*0850*/  @P1 IMAD.WIDE R6, R11, 0x4, R6 ;  /* 0x000000040b061825 */ /* 0x001fcc00078e0206 */
[----:B------:R-:W3:Y:S01]  /*0860*/  @P1 LDG.E R6, desc[UR6][R6.64] ;  /* 0x0000000606061981 */ /* 0x000ee2000c1e1900 */
[----:B-----5:R-:W-:-:S04]  /*0870*/  @P2 IMAD R9, R9, R17, R10 ;  /* 0x0000001109092224 */ /* 0x020fc800078e020a */
[----:B--2---:R-:W-:-:S04]  /*0880*/  @P2 IMAD R10, R2, R18, R9 ;  /* 0x00000012020a2224 */ /* 0x004fc800078e0209 */
[----:B---3--:R-:W-:-:S07]  /*0890*/  @P1 IMAD R10, R5, R6, R10 ;  /* 0x00000006050a1224 */ /* 0x008fce00078e020a */
.L_x_8:
[----:B------:R-:W0:Y:S01]  /*08a0*/  LDC R4, c[0x0][0x3a0] ;  /* 0x0000e800ff047b82 */ /* 0x000e220000000800 */
[----:B------:R-:W1:Y:S07]  /*08b0*/  LDCU UR5, c[0x0][0x398] ;  /* 0x00007300ff0577ac */ /* 0x000e6e0008000800 */
[----:B------:R-:W2:Y:S01]  /*08c0*/  LDC.64 R2, c[0x0][0x390] ;  /* 0x0000e400ff027b82 */ /* 0x000ea20000000a00 */
[C---:B0-----:R-:W-:Y:S01]  /*08d0*/  IMAD R5, R15.reuse, R4, UR4 ;  /* 0x000000040f057e24 */ /* 0x041fe2000f8e0204 */
[----:B------:R-:W-:-:S04]  /*08e0*/  IADD3 R15, PT, PT, R15, 0x1, RZ ;  /* 0x000000010f0f7810 */ /* 0x000fc80007ffe0ff */
[----:B-1----:R-:W-:Y:S01]  /*08f0*/  ISETP.NE.AND P1, PT, R15, UR5, PT ;  /* 0x000000050f007c0c */ /* 0x002fe2000bf25270 */
[----:B--2---:R-:W-:-:S05]  /*0900*/  IMAD.WIDE R2, R5, 0x4, R2 ;  /* 0x0000000405027825 */ /* 0x004fca00078e0202 */
[----:B------:R0:W-:Y:S07]  /*0910*/  STG.E desc[UR6][R2.64], R10 ;  /* 0x0000000a02007986 */ /* 0x0001ee000c101906 */
[----:B------:R-:W-:Y:S05]  /*0920*/  @!P1 EXIT ;  /* 0x000000000000994d */ /* 0x000fea0003800000 */
[----:B------:R-:W-:Y:S05]  /*0930*/  BRA `(.L_x_10) ;  /* 0xfffffff400f87947 */ /* 0x000fea000383ffff */
.L_x_5:
[C---:B------:R-:W-:Y:S01]  /*0940*/  ISETP.GE.U32.AND P0, PT, R0.reuse, 0x8, PT ;  /* 0x000000080000780c */ /* 0x040fe20003f06070 */
[----:B------:R-:W-:Y:S01]  /*0950*/  HFMA2 R3, -RZ, RZ, 0, 0 ;  /* 0x00000000ff037431 */ /* 0x000fe200000001ff */
[----:B------:R-:W-:-:S04]  /*0960*/  LOP3.LUT R23, R0, 0x7, RZ, 0xc0, !PT ;  /* 0x0000000700177812 */ /* 0x000fc800078ec0ff */
[----:B------:R-:W-:-:S07]  /*0970*/  ISETP.NE.AND P1, PT, R23, RZ, PT ;  /* 0x000000ff1700720c */ /* 0x000fce0003f25270 */
[----:B------:R-:W-:Y:S06]  /*0980*/  @!P0 BRA `(.L_x_11) ;  /* 0x00000000005c8947 */ /* 0x000fec0003800000 */
[----:B------:R-:W0:Y:S01]  /*0990*/  LDC.64 R4, c[0x0][0x390] ;  /* 0x0000e400ff047b82 */ /* 0x000e220000000a00 */
[----:B------:R-:W-:Y:S02]  /*09a0*/  LOP3.LUT R3, R0, 0x7ffffff8, RZ, 0xc0, !PT ;  /* 0x7ffffff800037812 */ /* 0x000fe400078ec0ff */
[----:B------:R-:W-:-:S07]  /*09b0*/  MOV R22, RZ ;  /* 0x000000ff00167202 */ /* 0x000fce0000000f00 */
.L_x_12:
[C---:B-1----:R-:W-:Y:S01]  /*09c0*/  IMAD R7, R22.reuse, R2, UR4 ;  /* 0x0000000416077e24 */ /* 0x042fe2000f8e0202 */
[----:B------:R-:W-:-:S03]  /*09d0*/  IADD3 R22, PT, PT, R22, 0x8, RZ ;  /* 0x0000000816167810 */ /* 0x000fc60007ffe0ff */
[----:B0-----:R-:W-:Y:S01]  /*09e0*/  IMAD.WIDE R6, R7, 0x4, R4 ;  /* 0x0000000407067825 */ /* 0x001fe200078e0204 */
[----:B------:R-:W-:-:S04]  /*09f0*/  ISETP.NE.AND P0, PT, R22, R3, PT ;  /* 0x000000031600720c */ /* 0x000fc80003f05270 */
[----:B------:R1:W-:Y:S01]  /*0a00*/  STG.E desc[UR6][R6.64], RZ ;  /* 0x000000ff06007986 */ /* 0x0003e2000c101906 */
[----:B------:R-:W-:-:S05]  /*0a10*/  IMAD.WIDE R8, R2, 0x4, R6 ;  /* 0x0000000402087825 */ /* 0x000fca00078e0206 */
        /* <DEDUP_REMOVED lines=13> */
[----:B------:R-:W-:Y:S05]  /*0af0*/  @P0 BRA `(.L_x_12) ;  /* 0xfffffffc00b00947 */ /* 0x000fea000383ffff */
.L_x_11:
[----:B------:R-:W-:Y:S05]  /*0b00*/  @!P1 EXIT ;  /* 0x000000000000994d */ /* 0x000fea0003800000 */
[----:B------:R-:W-:Y:S02]  /*0b10*/  ISETP.GE.U32.AND P0, PT, R23, 0x4, PT ;  /* 0x000000041700780c */ /* 0x000fe40003f06070 */
[----:B-1----:R-:W-:-:S04]  /*0b20*/  LOP3.LUT R12, R0, 0x3, RZ, 0xc0, !PT ;  /* 0x00000003000c7812 */ /* 0x002fc800078ec0ff */
[----:B------:R-:W-:-:S07]  /*0b30*/  ISETP.NE.AND P1, PT, R12, RZ, PT ;  /* 0x000000ff0c00720c */ /* 0x000fce0003f25270 */
[----:B------:R-:W-:Y:S06]  /*0b40*/  @!P0 BRA `(.L_x_13) ;  /* 0x00000000002c8947 */ /* 0x000fec0003800000 */
[----:B------:R-:W0:Y:S01]  /*0b50*/  LDC.64 R4, c[0x0][0x390] ;  /* 0x0000e400ff047b82 */ /* 0x000e220000000a00 */
[C---:B------:R-:W-:Y:S01]  /*0b60*/  IMAD R7, R3.reuse, R2, UR4 ;  /* 0x0000000403077e24 */ /* 0x040fe2000f8e0202 */
[----:B------:R-:W-:-:S03]  /*0b70*/  IADD3 R3, PT, PT, R3, 0x4, RZ ;  /* 0x0000000403037810 */ /* 0x000fc60007ffe0ff */
[----:B0-----:R-:W-:-:S05]  /*0b80*/  IMAD.WIDE R4, R7, 0x4, R4 ;  /* 0x0000000407047825 */ /* 0x001fca00078e0204 */
[----:B------:R0:W-:Y:S01]  /*0b90*/  STG.E desc[UR6][R4.64], RZ ;  /* 0x000000ff04007986 */ /* 0x0001e2000c101906 */
[----:B------:R-:W-:-:S05]  /*0ba0*/  IMAD.WIDE R6, R2, 0x4, R4 ;  /* 0x0000000402067825 */ /* 0x000fca00078e0204 */
[----:B------:R0:W-:Y:S01]  /*0bb0*/  STG.E desc[UR6][R6.64], RZ ;  /* 0x000000ff06007986 */ /* 0x0001e2000c101906 */
[----:B------:R-:W-:-:S05]  /*0bc0*/  IMAD.WIDE R8, R2, 0x4, R6 ;  /* 0x0000000402087825 */ /* 0x000fca00078e0206 */
[----:B------:R0:W-:Y:S01]  /*0bd0*/  STG.E desc[UR6][R8.64], RZ ;  /* 0x000000ff08007986 */ /* 0x0001e2000c101906 */
[----:B------:R-:W-:-:S05]  /*0be0*/  IMAD.WIDE R10, R2, 0x4, R8 ;  /* 0x00000004020a7825 */ /* 0x000fca00078e0208 */
[----:B------:R0:W-:Y:S02]  /*0bf0*/  STG.E desc[UR6][R10.64], RZ ;  /* 0x000000ff0a007986 */ /* 0x0001e4000c101906 */
.L_x_13:
[----:B------:R-:W-:Y:S05]  /*0c00*/  @!P1 EXIT ;  /* 0x000000000000994d */ /* 0x000fea0003800000 */
[----:B------:R-:W-:Y:S02]  /*0c10*/  ISETP.NE.AND P0, PT, R12, 0x1, PT ;  /* 0x000000010c00780c */ /* 0x000fe40003f05270 */
[----:B------:R-:W-:-:S04]  /*0c20*/  LOP3.LUT R0, R0, 0x1, RZ, 0xc0, !PT ;  /* 0x0000000100007812 */ /* 0x000fc800078ec0ff */
[----:B------:R-:W-:-:S07]  /*0c30*/  ISETP.NE.U32.AND P1, PT, R0, 0x1, PT ;  /* 0x000000010000780c */ /* 0x000fce0003f25070 */
[----:B------:R-:W-:Y:S06]  /*0c40*/  @!P0 BRA `(.L_x_14) ;  /* 0x00000000001c8947 */ /* 0x000fec0003800000 */
[----:B0-----:R-:W0:Y:S01]  /*0c50*/  LDC.64 R4, c[0x0][0x390] ;  /* 0x0000e400ff047b82 */ /* 0x001e220000000a00 */
[C---:B------:R-:W-:Y:S01]  /*0c60*/  IMAD R7, R3.reuse, R2, UR4 ;  /* 0x0000000403077e24 */ /* 0x040fe2000f8e0202 */
[----:B------:R-:W-:-:S03]  /*0c70*/  IADD3 R3, PT, PT, R3, 0x2, RZ ;  /* 0x0000000203037810 */ /* 0x000fc60007ffe0ff */
[----:B0-----:R-:W-:-:S05]  /*0c80*/  IMAD.WIDE R4, R7, 0x4, R4 ;  /* 0x0000000407047825 */ /* 0x001fca00078e0204 */
[----:B------:R1:W-:Y:S01]  /*0c90*/  STG.E desc[UR6][R4.64], RZ ;  /* 0x000000ff04007986 */ /* 0x0003e2000c101906 */
[----:B------:R-:W-:-:S05]  /*0ca0*/  IMAD.WIDE R6, R2, 0x4, R4 ;  /* 0x0000000402067825 */ /* 0x000fca00078e0204 */
[----:B------:R1:W-:Y:S02]  /*0cb0*/  STG.E desc[UR6][R6.64], RZ ;  /* 0x000000ff06007986 */ /* 0x0003e4000c101906 */
.L_x_14:
[----:B------:R-:W-:Y:S05]  /*0cc0*/  @P1 EXIT ;  /* 0x000000000000194d */ /* 0x000fea0003800000 */
[----:B01----:R-:W0:Y:S01]  /*0cd0*/  LDC.64 R4, c[0x0][0x390] ;  /* 0x0000e400ff047b82 */ /* 0x003e220000000a00 */
[----:B------:R-:W-:-:S04]  /*0ce0*/  IMAD R3, R3, R2, UR4 ;  /* 0x0000000403037e24 */ /* 0x000fc8000f8e0202 */
[----:B0-----:R-:W-:-:S05]  /*0cf0*/  IMAD.WIDE R2, R3, 0x4, R4 ;  /* 0x0000000403027825 */ /* 0x001fca00078e0204 */
[----:B------:R-:W-:Y:S01]  /*0d00*/  STG.E desc[UR6][R2.64], RZ ;  /* 0x000000ff02007986 */ /* 0x000fe2000c101906 */
[----:B------:R-:W-:Y:S05]  /*0d10*/  EXIT ;  /* 0x000000000000794d */ /* 0x000fea0003800000 */
.L_x_15:
        /* <DEDUP_REMOVED lines=14> */
.L_x_29:


//--------------------- .text._Z6rowMulPiS_S_iii  --------------------------
	.section	.text._Z6rowMulPiS_S_iii,"ax",@progbits
	.align	128
        .global         _Z6rowMulPiS_S_iii
        .type           _Z6rowMulPiS_S_iii,@function
        .size           _Z6rowMulPiS_S_iii,(.L_x_30 - _Z6rowMulPiS_S_iii)
        .other          _Z6rowMulPiS_S_iii,@"STO_CUDA_ENTRY STV_DEFAULT"
_Z6rowMulPiS_S_iii:
.text._Z6rowMulPiS_S_iii:
[----:B------:R-:W-:Y:S08]  /*0000*/  LDC R1, c[0x0][0x37c] ;  /* 0x0000df00ff017b82 */ /* 0x000ff00000000800 */
[----:B------:R-:W0:Y:S08]  /*0010*/  LDC R9, c[0x0][0x3a0] ;  /* 0x0000e800ff097b82 */ /* 0x000e300000000800 */
[----:B------:R-:W1:Y:S08]  /*0020*/  S2UR UR4, SR_CTAID.X ;  /* 0x00000000000479c3 */ /* 0x000e700000002500 */
[----:B------:R-:W1:Y:S01]  /*0030*/  LDC R0, c[0x0][0x398] ;  /* 0x0000e600ff007b82 */ /* 0x000e620000000800 */
[----:B0-----:R-:W-:-:S04]  /*0040*/  ISETP.GE.AND P0, PT, R9, 0x1, PT ;  /* 0x000000010900780c */ /* 0x001fc80003f06270 */
[----:B-1----:R-:W-:-:S13]  /*0050*/  ISETP.LE.OR P0, PT, R0, UR4, !P0 ;  /* 0x0000000400007c0c */ /* 0x002fda000c703670 */
[----:B------:R-:W-:Y:S05]  /*0060*/  @P0 EXIT ;  /* 0x000000000000094d */ /* 0x000fea0003800000 */
[----:B------:R-:W0:Y:S01]  /*0070*/  LDCU UR5, c[0x0][0x39c] ;  /* 0x00007380ff0577ac */ /* 0x000e220008000800 */
[----:B------:R-:W-:Y:S01]  /*0080*/  IMAD R0, R9, UR4, RZ ;  /* 0x0000000409007c24 */ /* 0x000fe2000f8e02ff */
[----:B------:R-:W1:Y:S01]  /*0090*/  LDCU.64 UR12, c[0x0][0x358] ;  /* 0x00006b00ff0c77ac */ /* 0x000e620008000a00 */
[----:B0-----:R-:W-:-:S09]  /*00a0*/  UISETP.GE.AND UP0, UPT, UR5, 0x1, UPT ;  /* 0x000000010500788c */ /* 0x001fd2000bf06270 */
[----:B-1----:R-:W-:Y:S05]  /*00b0*/  BRA.U !UP0, `(.L_x_16) ;  /* 0x0000000908807547 */ /* 0x002fea000b800000 */
[----:B------:R-:W0:Y:S01]  /*00c0*/  LDCU.64 UR8, c[0x0][0x380] ;  /* 0x00007000ff0877ac */ /* 0x000e220008000a00 */
[----:B------:R-:W-:Y:S01]  /*00d0*/  HFMA2 R3, -RZ, RZ, 0, 0 ;  /* 0x00000000ff037431 */ /* 0x000fe200000001ff */
[----:B------:R-:W-:Y:S01]  /*00e0*/  SHF.L.U32 R2, R9, 0x3, RZ ;  /* 0x0000000309027819 */ /* 0x000fe200000006ff */
[----:B------:R-:W-:Y:S02]  /*00f0*/  UIMAD UR4, UR4, UR5, URZ ;  /* 0x00000005040472a4 */ /* 0x000fe4000f8e02ff */
[----:B------:R-:W-:Y:S02]  /*0100*/  ULOP3.LUT UR11, UR5, 0x7ffffff8, URZ, 0xc0, !UPT ;  /* 0x7ffffff8050b7892 */ /* 0x000fe4000f8ec0ff */
[----:B------:R-:W-:Y:S02]  /*0110*/  ULOP3.LUT UR10, UR5, 0x7, URZ, 0xc0, !UPT ;  /* 0x00000007050a7892 */ /* 0x000fe4000f8ec0ff */
[----:B------:R-:W-:Y:S02]  /*0120*/  ULOP3.LUT UR5, UR5, 0x3, URZ, 0xc0, !UPT ;  /* 0x0000000305057892 */ /* 0x000fe4000f8ec0ff */
[----:B0-----:R-:W-:-:S04]  /*0130*/  ULEA UR7, UP0, UR4, UR8, 0x2 ;  /* 0x0000000804077291 */ /* 0x001fc8000f8010ff */
[----:B------:R-:W-:Y:S02]  /*0140*/  ULEA.HI.X UR8, UR4, UR9, URZ, 0x2, UP0 ;  /* 0x0000000904087291 */ /* 0x000fe400080f14ff */
[----:B------:R-:W-:Y:S02]  /*0150*/  UIADD3 UR7, UP0, UPT, UR7, 0x10, URZ ;  /* 0x0000001007077890 */ /* 0x000fe4000ff1e0ff */
[----:B------:R-:W-:Y:S02]  /*0160*/  UIADD3 UR9, UPT, UPT, -UR11, URZ, URZ ;  /* 0x000000ff0b097290 */ /* 0x000fe4000fffe1ff */
[----:B------:R-:W-:-:S12]  /*0170*/  UIADD3.X UR8, UPT, UPT, URZ, UR8, URZ, UP0, !UPT ;  /* 0x00000008ff087290 */ /* 0x000fd800087fe4ff */
.L_x_22:
[----:B0-----:R-:W0:Y:S01]  /*0180*/  LDCU UR14, c[0x0][0x39c] ;  /* 0x00007380ff0e77ac */ /* 0x001e220008000800 */
[----:B------:R-:W-:Y:S01]  /*0190*/  IMAD.MOV.U32 R4, RZ, RZ, RZ ;  /* 0x000000ffff047224 */ /* 0x000fe200078e00ff */
[----:B------:R-:W-:Y:S01]  /*01a0*/  MOV R14, RZ ;  /* 0x000000ff000e7202 */ /* 0x000fe20000000f00 */
[----:B0-----:R-:W-:-:S09]  /*01b0*/  UISETP.GE.U32.AND UP0, UPT, UR14, 0x8, UPT ;  /* 0x000000080e00788c */ /* 0x001fd2000bf06070 */
[----:B------:R-:W-:Y:S05]  /*01c0*/  BRA.U !UP0, `(.L_x_17) ;  /* 0x0000000108f47547 */ /* 0x000fea000b800000 */
[----:B------:R-:W0:Y:S01]  /*01d0*/  LDC R4, c[0x0][0x3a0] ;  /* 0x0000e800ff047b82 */ /* 0x000e220000000800 */
[----:B------:R-:W-:Y:S01]  /*01e0*/  MOV R14, RZ ;  /* 0x000000ff000e7202 */ /* 0x000fe20000000f00 */
[----:B------:R-:W-:Y:S01]  /*01f0*/  IMAD.U32 R6, RZ, RZ, UR7 ;  /* 0x00000007ff067e24 */ /* 0x000fe2000f8e00ff */
[----:B------:R-:W-:Y:S01]  /*0200*/  MOV R27, UR8 ;  /* 0x00000008001b7c02 */ /* 0x000fe20008000f00 */
[----:B------:R-:W-:-:S04]  /*0210*/  UMOV UR6, UR9 ;  /* 0x0000000900067c82 */ /* 0x000fc80008000000 */
[----:B------:R-:W1:Y:S01]  /*0220*/  LDC.64 R16, c[0x0][0x388] ;  /* 0x0000e200ff107b82 */ /* 0x000e620000000a00 */
[----:B0-----:R-:W-:Y:S01]  /*0230*/  IADD3 R5, PT, PT, R3, R4, RZ ;  /* 0x0000000403057210 */ /* 0x001fe20007ffe0ff */
[C-C-:B------:R-:W-:Y:S01]  /*0240*/  IMAD R7, R4.reuse, 0x2, R3.reuse ;  /* 0x0000000204077824 */ /* 0x140fe200078e0203 */
[C---:B------:R-:W-:Y:S01]  /*0250*/  LEA R11, R4.reuse, R3, 0x2 ;  /* 0x00000003040b7211 */ /* 0x040fe200078e10ff */
[C-C-:B------:R-:W-:Y:S02]  /*0260*/  IMAD R9, R4.reuse, 0x3, R3.reuse ;  /* 0x0000000304097824 */ /* 0x140fe400078e0203 */
[C-C-:B------:R-:W-:Y:S02]  /*0270*/  IMAD R13, R4.reuse, 0x5, R3.reuse ;  /* 0x00000005040d7824 */ /* 0x140fe400078e0203 */
[C-C-:B------:R-:W-:Y:S02]  /*0280*/  IMAD R15, R4.reuse, 0x6, R3.reuse ;  /* 0x00000006040f7824 */ /* 0x140fe400078e0203 */
[----:B------:R-:W-:-:S02]  /*0290*/  IMAD R4, R4, 0x7, R3 ;  /* 0x0000000704047824 */ /* 0x000fc400078e0203 */
[----:B-1----:R-:W-:-:S07]  /*02a0*/  IMAD.WIDE.U32 R20, R3, 0x4, R16 ;  /* 0x0000000403147825 */ /* 0x002fce00078e0010 */
.L_x_18:
[----:B------:R-:W-:Y:S01]  /*02b0*/  MOV R18, R6 ;  /* 0x0000000600127202 */ /* 0x000fe20000000f00 */
[----:B------:R-:W-:Y:S01]  /*02c0*/  IMAD.MOV.U32 R19, RZ, RZ, R27 ;  /* 0x000000ffff137224 */ /* 0x000fe200078e001b */
[----:B------:R-:W2:Y:S01]  /*02d0*/  LDG.E R29, desc[UR12][R20.64] ;  /* 0x0000000c141d7981 */ /* 0x000ea2000c1e1900 */
[----:B------:R-:W-:-:S03]  /*02e0*/  IMAD.WIDE.U32 R24, R5, 0x4, R16 ;  /* 0x0000000405187825 */ /* 0x000fc600078e0010 */
[----:B------:R-:W2:Y:S01]  /*02f0*/  LDG.E R12, desc[UR12][R18.64+-0x10] ;  /* 0xfffff00c120c7981 */ /* 0x000ea2000c1e1900 */
[----:B------:R-:W-:-:S03]  /*0300*/  IMAD.WIDE.U32 R22, R7, 0x4, R16 ;  /* 0x0000000407167825 */ /* 0x000fc600078e0010 */
[----:B------:R-:W3:Y:S04]  /*0310*/  LDG.E R24, desc[UR12][R24.64] ;  /* 0x0000000c18187981 */ /* 0x000ee8000c1e1900 */
[----:B------:R-:W3:Y:S01]  /*0320*/  LDG.E R10, desc[UR12][R18.64+-0xc] ;  /* 0xfffff40c120a7981 */ /* 0x000ee2000c1e1900 */
[----:B------:R-:W-:-:S03]  /*0330*/  IMAD.WIDE.U32 R26, R9, 0x4, R16 ;  /* 0x00000004091a7825 */ /* 0x000fc600078e0010 */
[----:B------:R0:W4:Y:S04]  /*0340*/  LDG.E R6, desc[UR12][R22.64] ;  /* 0x0000000c16067981 */ /* 0x000128000c1e1900 */
[----:B------:R-:W4:Y:S04]  /*0350*/  LDG.E R8, desc[UR12][R18.64+-0x8] ;  /* 0xfffff80c12087981 */ /* 0x000f28000c1e1900 */
[----:B------:R-:W5:Y:S04]  /*0360*/  LDG.E R26, desc[UR12][R26.64] ;  /* 0x0000000c1a1a7981 */ /* 0x000f68000c1e1900 */
[----:B------:R-:W5:Y:S01]  /*0370*/  LDG.E R25, desc[UR12][R18.64+-0x4] ;  /* 0xfffffc0c12197981 */ /* 0x000f62000c1e1900 */
[----:B0-----:R-:W-:-:S03]  /*0380*/  IMAD.WIDE.U32 R22, R13, 0x4, R16 ;  /* 0x000000040d167825 */ /* 0x001fc600078e0010 */
[----:B------:R-:W5:Y:S01]  /*0390*/  LDG.E R27, desc[UR12][R18.64+0x4] ;  /* 0x0000040c121b7981 */ /* 0x000f62000c1e1900 */
[----:B--2---:R-:W-:Y:S02]  /*03a0*/  IMAD R12, R12, R29, R14 ;  /* 0x0000001d0c0c7224 */ /* 0x004fe400078e020e */
[----:B------:R-:W-:-:S04]  /*03b0*/  IMAD.WIDE.U32 R28, R11, 0x4, R16 ;  /* 0x000000040b1c7825 */ /* 0x000fc800078e0010 */
[----:B---3--:R-:W-:Y:S02]  /*03c0*/  IMAD R10, R10, R24, R12 ;  /* 0x000000180a0a7224 */ /* 0x008fe400078e020c */
[----:B------:R-:W2:Y:S04]  /*03d0*/  LDG.E R28, desc[UR12][R28.64] ;  /* 0x0000000c1c1c7981 */ /* 0x000ea8000c1e1900 */
[----:B------:R-:W3:Y:S01]  /*03e0*/  LDG.E R12, desc[UR12][R18.64+0x8] ;  /* 0x0000080c120c7981 */ /* 0x000ee2000c1e1900 */
[----:B----4-:R-:W-:-:S03]  /*03f0*/  IMAD R10, R8, R6, R10 ;  /* 0x00000006080a7224 */ /* 0x010fc600078e020a */
[----:B------:R-:W2:Y:S04]  /*0400*/  LDG.E R6, desc[UR12][R18.64] ;  /* 0x0000000c12067981 */ /* 0x000ea8000c1e1900 */
[----:B------:R0:W4:Y:S01]  /*0410*/  LDG.E R8, desc[UR12][R22.64] ;  /* 0x0000000c16087981 */ /* 0x000122000c1e1900 */
[----:B-----5:R-:W-:Y:S02]  /*0420*/  IMAD R26, R25, R26, R10 ;  /* 0x0000001a191a7224 */ /* 0x020fe400078e020a */
[--C-:B------:R-:W-:Y:S01]  /*0430*/  IMAD.WIDE.U32 R24, R4, 0x4, R16.reuse ;  /* 0x0000000404187825 */ /* 0x100fe200078e0010 */
[----:B------:R-:W5:Y:S03]  /*0440*/  LDG.E R29, desc[UR12][R18.64+0xc] ;  /* 0x00000c0c121d7981 */ /* 0x000f66000c1e1900 */
[----:B0-----:R-:W-:-:S02]  /*0450*/  IMAD.WIDE.U32 R22, R15, 0x4, R16 ;  /* 0x000000040f167825 */ /* 0x001fc400078e0010 */
[----:B------:R-:W5:Y:S04]  /*0460*/  LDG.E R24, desc[UR12][R24.64] ;  /* 0x0000000c18187981 */ /* 0x000f68000c1e1900 */
[----:B------:R-:W3:Y:S01]  /*0470*/  LDG.E R10, desc[UR12][R22.64] ;  /* 0x0000000c160a7981 */ /* 0x000ee2000c1e1900 */
[----:B------:R-:W-:-:S04]  /*0480*/  UIADD3 UR6, UPT, UPT, UR6, 0x8, URZ ;  /* 0x0000000806067890 */ /* 0x000fc8000fffe0ff */
[----:B------:R-:W-:Y:S01]  /*0490*/  UISETP.NE.AND UP0, UPT, UR6, URZ, UPT ;  /* 0x000000ff0600728c */ /* 0x000fe2000bf05270 */
[C---:B------:R-:W-:Y:S01]  /*04a0*/  IADD3 R5, PT, PT, R2.reuse, R5, RZ ;  /* 0x0000000502057210 */ /* 0x040fe20007ffe0ff */
[C---:B------:R-:W-:Y:S01]  /*04b0*/  IMAD.IADD R9, R2.reuse, 0x1, R9 ;  /* 0x0000000102097824 */ /* 0x040fe200078e0209 */
[C---:B------:R-:W-:Y:S01]  /*04c0*/  IADD3 R7, PT, PT, R2.reuse, R7, RZ ;  /* 0x0000000702077210 */ /* 0x040fe20007ffe0ff */
[C---:B------:R-:W-:Y:S01]  /*04d0*/  IMAD.IADD R4, R2.reuse, 0x1, R4 ;  /* 0x0000000102047824 */ /* 0x040fe200078e0204 */
[C---:B------:R-:W-:Y:S01]  /*04e0*/  IADD3 R11, PT, PT, R2.reuse, R11, RZ ;  /* 0x0000000b020b7210 */ /* 0x040fe20007ffe0ff */
[C---:B------:R-:W-:Y:S01]  /*04f0*/  IMAD.WIDE.U32 R20, R2.reuse, 0x4, R20 ;  /* 0x0000000402147825 */ /* 0x040fe200078e0014 */
[C---:B------:R-:W-:Y:S02]  /*0500*/  IADD3 R13, PT, PT, R2.reuse, R13, RZ ;  /* 0x0000000d020d7210 */ /* 0x040fe40007ffe0ff */
[----:B------:R-:W-:Y:S01]  /*0510*/  IADD3 R15, PT, PT, R2, R15, RZ ;  /* 0x0000000f020f7210 */ /* 0x000fe20007ffe0ff */
[----:B--2---:R-:W-:-:S04]  /*0520*/  IMAD R6, R6, R28, R26 ;  /* 0x0000001c06067224 */ /* 0x004fc800078e021a */
[----:B----4-:R-:W-:Y:S01]  /*0530*/  IMAD R27, R27, R8, R6 ;  /* 0x000000081b1b7224 */ /* 0x010fe200078e0206 */
[----:B------:R-:W-:-:S03]  /*0540*/  IADD3 R6, P0, PT, R18, 0x20, RZ ;  /* 0x0000002012067810 */ /* 0x000fc60007f1e0ff */
[----:B---3--:R-:W-:Y:S01]  /*0550*/  IMAD R10, R12, R10, R27 ;  /* 0x0000000a0c0a7224 */ /* 0x008fe200078e021b */
[----:B------:R-:W-:-:S03]  /*0560*/  IADD3.X R27, PT, PT, RZ, R19, RZ, P0, !PT ;  /* 0x00000013ff1b7210 */ /* 0x000fc600007fe4ff */
[----:B-----5:R-:W-:Y:S01]  /*0570*/  IMAD R14, R29, R24, R10 ;  /* 0x000000181d0e7224 */ /* 0x020fe200078e020a */
[----:B------:R-:W-:Y:S06]  /*0580*/  BRA.U UP0, `(.L_x_18) ;  /* 0xfffffffd00487547 */ /* 0x000fec000b83ffff */
[----:B------:R-:W-:-:S07]  /*0590*/  MOV R4, UR11 ;  /* 0x0000000b00047c02 */ /* 0x000fce0008000f00 */
.L_x_17:
[----:B------:R-:W-:-:S09]  /*05a0*/  UISETP.NE.AND UP0, UPT, UR10, URZ, UPT ;  /* 0x000000ff0a00728c */ /* 0x000fd2000bf05270 */
[----:B------:R-:W-:Y:S05]  /*05b0*/  BRA.U !UP0, `(.L_x_19) ;  /* 0x00000005081c7547 */ /* 0x000fea000b800000 */
[----:B------:R-:W-:Y:S02]  /*05c0*/  UIADD3 UR6, UPT, UPT, UR10, -0x1, URZ ;  /* 0xffffffff0a067890 */ /* 0x000fe4000fffe0ff */
[----:B------:R-:W-:Y:S02]  /*05d0*/  UISETP.NE.AND UP1, UPT, UR5, URZ, UPT ;  /* 0x000000ff0500728c */ /* 0x000fe4000bf25270 */
[----:B------:R-:W-:-:S09]  /*05e0*/  UISETP.GE.U32.AND UP0, UPT, UR6, 0x3, UPT ;  /* 0x000000030600788c */ /* 0x000fd2000bf06070 */
[----:B------:R-:W-:Y:S05]  /*05f0*/  BRA.U !UP0, `(.L_x_20) ;  /* 0x00000001087c7547 */ /* 0x000fea000b800000 */
[----:B------:R-:W0:Y:S01]  /*0600*/  LDC R20, c[0x0][0x3a0] ;  /* 0x0000e800ff147b82 */ /* 0x000e220000000800 */
[C---:B------:R-:W-:Y:S02]  /*0610*/  IADD3 R18, P0, PT, R4.reuse, UR4, RZ ;  /* 0x0000000404127c10 */ /* 0x040fe4000ff1e0ff */
[----:B------:R-:W-:-:S03]  /*0620*/  IADD3 R5, PT, PT, R4, UR4, RZ ;  /* 0x0000000404057c10 */ /* 0x000fc6000fffe0ff */
[----:B------:R-:W-:Y:S02]  /*0630*/  IMAD.X R19, RZ, RZ, RZ, P0 ;  /* 0x000000ffff137224 */ /* 0x000fe400000e06ff */
[----:B------:R-:W1:Y:S08]  /*0640*/  LDC.64 R6, c[0x0][0x388] ;  /* 0x0000e200ff067b82 */ /* 0x000e700000000a00 */
[----:B------:R-:W2:Y:S08]  /*0650*/  LDC.64 R16, c[0x0][0x380] ;  /* 0x0000e000ff107b82 */ /* 0x000eb00000000a00 */
[----:B------:R-:W3:Y:S01]  /*0660*/  LDC.64 R8, c[0x0][0x380] ;  /* 0x0000e000ff087b82 */ /* 0x000ee20000000a00 */
[----:B0-----:R-:W-:-:S05]  /*0670*/  IMAD R13, R4, R20, R3 ;  /* 0x00000014040d7224 */ /* 0x001fca00078e0203 */
[C---:B------:R-:W-:Y:S01]  /*0680*/  IADD3 R15, PT, PT, R13.reuse, R20, RZ ;  /* 0x000000140d0f7210 */ /* 0x040fe20007ffe0ff */
[----:B-1----:R-:W-:-:S04]  /*0690*/  IMAD.WIDE.U32 R12, R13, 0x4, R6 ;  /* 0x000000040d0c7825 */ /* 0x002fc800078e0006 */
[C---:B------:R-:W-:Y:S01]  /*06a0*/  IMAD.WIDE.U32 R10, R15.reuse, 0x4, R6 ;  /* 0x000000040f0a7825 */ /* 0x040fe200078e0006 */
[-C--:B------:R-:W-:Y:S01]  /*06b0*/  IADD3 R15, PT, PT, R15, R20.reuse, RZ ;  /* 0x000000140f0f7210 */ /* 0x080fe20007ffe0ff */
[----:B------:R-:W4:Y:S02]  /*06c0*/  LDG.E R12, desc[UR12][R12.64] ;  /* 0x0000000c0c0c7981 */ /* 0x000f24000c1e1900 */
[----:B--2---:R-:W-:Y:S01]  /*06d0*/  IMAD.WIDE.U32 R16, R5, 0x4, R16 ;  /* 0x0000000405107825 */ /* 0x004fe200078e0010 */
[----:B------:R-:W-:Y:S01]  /*06e0*/  IADD3 R21, PT, PT, R15, R20, RZ ;  /* 0x000000140f157210 */ /* 0x000fe20007ffe0ff */
[----:B------:R-:W2:Y:S04]  /*06f0*/  LDG.E R10, desc[UR12][R10.64] ;  /* 0x0000000c0a0a7981 */ /* 0x000ea8000c1e1900 */
[----:B------:R-:W4:Y:S01]  /*0700*/  LDG.E R5, desc[UR12][R16.64] ;  /* 0x0000000c10057981 */ /* 0x000f22000c1e1900 */
[----:B---3--:R-:W-:-:S04]  /*0710*/  LEA R8, P0, R18, R8, 0x2 ;  /* 0x0000000812087211 */ /* 0x008fc800078010ff */
[----:B------:R-:W-:Y:S01]  /*0720*/  LEA.HI.X R9, R18, R9, R19, 0x2, P0 ;  /* 0x0000000912097211 */ /* 0x000fe200000f1413 */
[----:B------:R-:W-:-:S04]  /*0730*/  IMAD.WIDE.U32 R18, R15, 0x4, R6 ;  /* 0x000000040f127825 */ /* 0x000fc800078e0006 */
[----:B------:R-:W2:Y:S01]  /*0740*/  LDG.E R20, desc[UR12][R8.64+0x4] ;  /* 0x0000040c08147981 */ /* 0x000ea2000c1e1900 */
[----:B------:R-:W-:-:S03]  /*0750*/  IMAD.WIDE.U32 R6, R21, 0x4, R6 ;  /* 0x0000000415067825 */ /* 0x000fc600078e0006 */
[----:B------:R-:W3:Y:S04]  /*0760*/  LDG.E R18, desc[UR12][R18.64] ;  /* 0x0000000c12127981 */ /* 0x000ee8000c1e1900 */
[----:B------:R-:W3:Y:S04]  /*0770*/  LDG.E R22, desc[UR12][R8.64+0x8] ;  /* 0x0000080c08167981 */ /* 0x000ee8000c1e1900 */
[----:B------:R-:W5:Y:S04]  /*0780*/  LDG.E R6, desc[UR12][R6.64] ;  /* 0x0000000c06067981 */ /* 0x000f68000c1e1900 */
[----:B------:R-:W5:Y:S01]  /*0790*/  LDG.E R16, desc[UR12][R8.64+0xc] ;  /* 0x00000c0c08107981 */ /* 0x000f62000c1e1900 */
[----:B------:R-:W-:Y:S01]  /*07a0*/  IADD3 R4, PT, PT, R4, 0x4, RZ ;  /* 0x0000000404047810 */ /* 0x000fe20007ffe0ff */
[----:B----4-:R-:W-:-:S04]  /*07b0*/  IMAD R5, R5, R12, R14 ;  /* 0x0000000c05057224 */ /* 0x010fc800078e020e */
[----:B--2---:R-:W-:-:S04]  /*07c0*/  IMAD R5, R20, R10, R5 ;  /* 0x0000000a14057224 */ /* 0x004fc800078e0205 */
[----:B---3--:R-:W-:-:S04]  /*07d0*/  IMAD R5, R22, R18, R5 ;  /* 0x0000001216057224 */ /* 0x008fc800078e0205 */
[----:B-----5:R-:W-:-:S07]  /*07e0*/  IMAD R14, R16, R6, R5 ;  /* 0x00000006100e7224 */ /* 0x020fce00078e0205 */
.L_x_20:
[----:B------:R-:W-:Y:S05]  /*07f0*/  BRA.U !UP1, `(.L_x_19) ;  /* 0x00000001098c7547 */ /* 0x000fea000b800000 */
[----:B------:R-:W-:Y:S02]  /*0800*/  UISETP.NE.AND UP0, UPT, UR5, 0x1, UPT ;  /* 0x000000010500788c */ /* 0x000fe4000bf05270 */
[----:B------:R-:W-:-:S07]  /*0810*/  ULOP3.LUT UP1, URZ, UR14, 0x1, URZ, 0xc0, !UPT ;  /* 0x000000010eff7892 */ /* 0x000fce000f82c0ff */
[----:B------:R-:W-:Y:S05]  /*0820*/  BRA.U !UP0, `(.L_x_21) ;  /* 0x0000000108547547 */ /* 0x000fea000b800000 */
[----:B------:R-:W0:Y:S01]  /*0830*/  LDC R12, c[0x0][0x3a0] ;  /* 0x0000e800ff0c7b82 */ /* 0x000e220000000800 */
[C---:B------:R-:W-:Y:S01]  /*0840*/  VIADD R5, R4.reuse, UR4 ;  /* 0x0000000404057c36 */ /* 0x040fe20008000000 */
[----:B------:R-:W-:-:S04]  /*0850*/  IADD3 R15, P0, PT, R4, UR4, RZ ;  /* 0x00000004040f7c10 */ /* 0x000fc8000ff1e0ff */
[----:B------:R-:W-:Y:S02]  /*0860*/  IADD3.X R16, PT, PT, RZ, RZ, RZ, P0, !PT ;  /* 0x000000ffff107210 */ /* 0x000fe400007fe4ff */
[----:B------:R-:W1:Y:S08]  /*0870*/  LDC.64 R10, c[0x0][0x380] ;  /* 0x0000e000ff0a7b82 */ /* 0x000e700000000a00 */
[----:B------:R-:W2:Y:S08]  /*0880*/  LDC.64 R8, c[0x0][0x380] ;  /* 0x0000e000ff087b82 */ /* 0x000eb00000000a00 */
[----:B------:R-:W3:Y:S01]  /*0890*/  LDC.64 R6, c[0x0][0x388] ;  /* 0x0000e200ff067b82 */ /* 0x000ee20000000a00 */
[----:B0-----:R-:W-:-:S02]  /*08a0*/  IMAD R13, R4, R12, R3 ;  /* 0x0000000c040d7224 */ /* 0x001fc400078e0203 */
[----:B-1----:R-:W-:-:S03]  /*08b0*/  IMAD.WIDE.U32 R10, R5, 0x4, R10 ;  /* 0x00000004050a7825 */ /* 0x002fc600078e000a */
[----:B------:R-:W-:-:S03]  /*08c0*/  IADD3 R5, PT, PT, R13, R12, RZ ;  /* 0x0000000c0d057210 */ /* 0x000fc60007ffe0ff */
[----:B------:R-:W4:Y:S01]  /*08d0*/  LDG.E R11, desc[UR12][R10.64] ;  /* 0x0000000c0a0b7981 */ /* 0x000f22000c1e1900 */
[----:B--2---:R-:W-:-:S04]  /*08e0*/  LEA R8, P0, R15, R8, 0x2 ;  /* 0x000000080f087211 */ /* 0x004fc800078010ff */
[----:B------:R-:W-:Y:S01]  /*08f0*/  LEA.HI.X R9, R15, R9, R16, 0x2, P0 ;  /* 0x000000090f097211 */ /* 0x000fe200000f1410 */
[----:B---3--:R-:W-:-:S05]  /*0900*/  IMAD.WIDE.U32 R12, R13, 0x4, R6 ;  /* 0x000000040d0c7825 */ /* 0x008fca00078e0006 */
[----:B------:R-:W2:Y:S01]  /*0910*/  LDG.E R9, desc[UR12][R8.64+0x4] ;  /* 0x0000040c08097981 */ /* 0x000ea2000c1e1900 */
[----:B------:R-:W-:-:S03]  /*0920*/  IMAD.WIDE.U32 R6, R5, 0x4, R6 ;  /* 0x0000000405067825 */ /* 0x000fc600078e0006 */
[----:B------:R-:W4:Y:S04]  /*0930*/  LDG.E R12, desc[UR12][R12.64] ;  /* 0x0000000c0c0c7981 */ /* 0x000f28000c1e1900 */
[----:B------:R-:W2:Y:S01]  /*0940*/  LDG.E R6, desc[UR12][R6.64] ;  /* 0x0000000c06067981 */ /* 0x000ea2000c1e1900 */
[----:B------:R-:W-:Y:S01]  /*0950*/  IADD3 R4, PT, PT, R4, 0x2, RZ ;  /* 0x0000000204047810 */ /* 0x000fe20007ffe0ff */
[----:B----4-:R-:W-:-:S04]  /*0960*/  IMAD R14, R11, R12, R14 ;  /* 0x0000000c0b0e7224 */ /* 0x010fc800078e020e */
[----:B--2---:R-:W-:-:S07]  /*0970*/  IMAD R14, R9, R6, R14 ;  /* 0x00000006090e7224 */ /* 0x004fce00078e020e */
.L_x_21:
[----:B------:R-:W-:Y:S05]  /*0980*/  BRA.U !UP1, `(.L_x_19) ;  /* 0x0000000109287547 */ /* 0x000fea000b800000 */
[----:B------:R-:W0:Y:S01]  /*0990*/  LDC R11, c[0x0][0x3a0] ;  /* 0x0000e800ff0b7b82 */ /* 0x000e220000000800 */
[----:B------:R-:W-:-:S07]  /*09a0*/  VIADD R5, R4, UR4 ;  /* 0x0000000404057c36 */ /* 0x000fce0008000000 */
[----:B------:R-:W1:Y:S08]  /*09b0*/  LDC.64 R6, c[0x0][0x380] ;  /* 0x0000e000ff067b82 */ /* 0x000e700000000a00 */
[----:B------:R-:W2:Y:S01]  /*09c0*/  LDC.64 R8, c[0x0][0x388] ;  /* 0x0000e200ff087b82 */ /* 0x000ea20000000a00 */
[----:B0-----:R-:W-:Y:S02]  /*09d0*/  IMAD R11, R4, R11, R3 ;  /* 0x0000000b040b7224 */ /* 0x001fe400078e0203 */
[----:B-1----:R-:W-:-:S06]  /*09e0*/  IMAD.WIDE.U32 R4, R5, 0x4, R6 ;  /* 0x0000000405047825 */ /* 0x002fcc00078e0006 */
[----:B------:R-:W3:Y:S01]  /*09f0*/  LDG.E R5, desc[UR12][R4.64] ;  /* 0x0000000c04057981 */ /* 0x000ee2000c1e1900 */
[----:B--2---:R-:W-:-:S06]  /*0a00*/  IMAD.WIDE.U32 R6, R11, 0x4, R8 ;  /* 0x000000040b067825 */ /* 0x004fcc00078e0008 */
[----:B------:R-:W3:Y:S02]  /*0a10*/  LDG.E R6, desc[UR12][R6.64] ;  /* 0x0000000c06067981 */ /* 0x000ee4000c1e1900 */
[----:B---3--:R-:W-:-:S07]  /*0a20*/  IMAD R14, R5, R6, R14 ;  /* 0x00000006050e7224 */ /* 0x008fce00078e020e */
.L_x_19:
[----:B------:R-:W0:Y:S01]  /*0a30*/  LDCU UR6, c[0x0][0x3a0] ;  /* 0x00007400ff0677ac */ /* 0x000e220008000800 */
[----:B------:R-:W1:Y:S01]  /*0a40*/  LDC.64 R4, c[0x0][0x390] ;  /* 0x0000e400ff047b82 */ /* 0x000e620000000a00 */
[----:B------:R-:W-:Y:S02]  /*0a50*/  IADD3 R7, PT, PT, R0, R3, RZ ;  /* 0x0000000300077210 */ /* 0x000fe40007ffe0ff */
[----:B------:R-:W-:-:S04]  /*0a60*/  IADD3 R3, PT, PT, R3, 0x1, RZ ;  /* 0x0000000103037810 */ /* 0x000fc80007ffe0ff */
[----:B0-----:R-:W-:Y:S01]  /*0a70*/  ISETP.NE.AND P0, PT, R3, UR6, PT ;  /* 0x0000000603007c0c */ /* 0x001fe2000bf05270 */
[----:B-1----:R-:W-:-:S05]  /*0a80*/  IMAD.WIDE.U32 R4, R7, 0x4, R4 ;  /* 0x0000000407047825 */ /* 0x002fca00078e0004 */
[----:B------:R0:W-:Y:S07]  /*0a90*/  STG.E desc[UR12][R4.64], R14 ;  /* 0x0000000e04007986 */ /* 0x0001ee000c10190c */
[----:B------:R-:W-:Y:S05]  /*0aa0*/  @!P0 EXIT ;  /* 0x000000000000894d */ /* 0x000fea0003800000 */
[----:B------:R-:W-:Y:S05]  /*0ab0*/  BRA `(.L_x_22) ;  /* 0xfffffff400b07947 */ /* 0x000fea000383ffff */
.L_x_16:
[C---:B------:R-:W-:Y:S01]  /*0ac0*/  ISETP.GE.U32.AND P1, PT, R9.reuse, 0x8, PT ;  /* 0x000000080900780c */ /* 0x040fe20003f26070 */
[----:B------:R-:W-:Y:S01]  /*0ad0*/  HFMA2 R3, -RZ, RZ, 0, 0 ;  /* 0x00000000ff037431 */ /* 0x000fe200000001ff */
[----:B------:R-:W-:-:S04]  /*0ae0*/  LOP3.LUT R2, R9, 0x7, RZ, 0xc0, !PT ;  /* 0x0000000709027812 */ /* 0x000fc800078ec0ff */
[----:B------:R-:W-:-:S07]  /*0af0*/  ISETP.NE.AND P0, PT, R2, RZ, PT ;  /* 0x000000ff0200720c */ /* 0x000fce0003f05270 */
[----:B------:R-:W-:Y:S06]  /*0b00*/  @!P1 BRA `(.L_x_23) ;  /* 0x0000000000409947 */ /* 0x000fec0003800000 */
[----:B------:R-:W0:Y:S01]  /*0b10*/  LDC.64 R6, c[0x0][0x390] ;  /* 0x0000e400ff067b82 */ /* 0x000e220000000a00 */
[----:B------:R-:W-:Y:S01]  /*0b20*/  LOP3.LUT R3, R9, 0x7ffffff8, RZ, 0xc0, !PT ;  /* 0x7ffffff809037812 */ /* 0x000fe200078ec0ff */
[----:B------:R-:W-:-:S06]  /*0b30*/  UMOV UR4, URZ ;  /* 0x000000ff00047c82 */ /* 0x000fcc0008000000 */
.L_x_24:
[----:B-1----:R-:W-:Y:S01]  /*0b40*/  VIADD R5, R0, UR4 ;  /* 0x0000000400057c36 */ /* 0x002fe20008000000 */
[----:B------:R-:W-:-:S03]  /*0b50*/  UIADD3 UR4, UPT, UPT, UR4, 0x8, URZ ;  /* 0x0000000804047890 */ /* 0x000fc6000fffe0ff */
[----:B0-----:R-:W-:-:S03]  /*0b60*/  IMAD.WIDE.U32 R4, R5, 0x4, R6 ;  /* 0x0000000405047825 */ /* 0x001fc600078e0006 */
[----:B------:R-:W-:Y:S02]  /*0b70*/  ISETP.NE.AND P1, PT, R3, UR4, PT ;  /* 0x0000000403007c0c */ /* 0x000fe4000bf25270 */
[----:B------:R1:W-:Y:S04]  /*0b80*/  STG.E desc[UR12][R4.64], RZ ;  /* 0x000000ff04007986 */ /* 0x0003e8000c10190c */
[----:B------:R1:W-:Y:S04]  /*0b90*/  STG.E desc[UR12][R4.64+0x4], RZ ;  /* 0x000004ff04007986 */ /* 0x0003e8000c10190c */
[----:B------:R1:W-:Y:S04]  /*0ba0*/  STG.E desc[UR12][R4.64+0x8], RZ ;  /* 0x000008ff04007986 */ /* 0x0003e8000c10190c */
[----:B------:R1:W-:Y:S04]  /*0bb0*/  STG.E desc[UR12][R4.64+0xc], RZ ;  /* 0x00000cff04007986 */ /* 0x0003e8000c10190c */
[----:B------:R1:W-:Y:S04]  /*0bc0*/  STG.E desc[UR12][R4.64+0x10], RZ ;  /* 0x000010ff04007986 */ /* 0x0003e8000c10190c */
[----:B------:R1:W-:Y:S04]  /*0bd0*/  STG.E desc[UR12][R4.64+0x14], RZ ;  /* 0x000014ff04007986 */ /* 0x0003e8000c10190c */
[----:B------:R1:W-:Y:S04]  /*0be0*/  STG.E desc[UR12][R4.64+0x18], RZ ;  /* 0x000018ff04007986 */ /* 0x0003e8000c10190c */
[----:B------:R1:W-:Y:S01]  /*0bf0*/  STG.E desc[UR12][R4.64+0x1c], RZ ;  /* 0x00001cff04007986 */ /* 0x0003e2000c10190c */
[----:B------:R-:W-:Y:S05]  /*0c00*/  @P1 BRA `(.L_x_24) ;  /* 0xfffffffc00cc1947 */ /* 0x000fea000383ffff */
.L_x_23:
[----:B------:R-:W-:Y:S05]  /*0c10*/  @!P0 EXIT ;  /* 0x000000000000894d */ /* 0x000fea0003800000 */
[----:B------:R-:W-:Y:S02]  /*0c20*/  ISETP.GE.U32.AND P1, PT, R2, 0x4, PT ;  /* 0x000000040200780c */ /* 0x000fe40003f26070 */
[----:B------:R-:W-:-:S04]  /*0c30*/  LOP3.LUT R12, R9, 0x3, RZ, 0xc0, !PT ;  /* 0x00000003090c7812 */ /* 0x000fc800078ec0ff */
[----:B------:R-:W-:-:S07]  /*0c40*/  ISETP.NE.AND P0, PT, R12, RZ, PT ;  /* 0x000000ff0c00720c */ /* 0x000fce0003f05270 */
[----:B------:R-:W-:Y:S06]  /*0c50*/  @!P1 BRA `(.L_x_25) ;  /* 0x0000000000349947 */ /* 0x000fec0003800000 */
[----:B------:R-:W0:Y:S01]  /*0c60*/  LDC.64 R10, c[0x0][0x390] ;  /* 0x0000e400ff0a7b82 */ /* 0x000e220000000a00 */
[CC--:B------:R-:W-:Y:S02]  /*0c70*/  IADD3 R2, P1, PT, R0.reuse, R3.reuse, RZ ;  /* 0x0000000300027210 */ /* 0x0c0fe40007f3e0ff */
[----:B------:R-:W-:Y:S02]  /*0c80*/  IADD3 R7, PT, PT, R0, R3, RZ ;  /* 0x0000000300077210 */ /* 0x000fe40007ffe0ff */
[----:B------:R-:W-:Y:S02]  /*0c90*/  IADD3.X R8, PT, PT, RZ, RZ, RZ, P1, !PT ;  /* 0x000000ffff087210 */ /* 0x000fe40000ffe4ff */
[----:B------:R-:W-:Y:S01]  /*0ca0*/  IADD3 R3, PT, PT, R3, 0x4, RZ ;  /* 0x0000000403037810 */ /* 0x000fe20007ffe0ff */
[----:B-1----:R-:W1:Y:S01]  /*0cb0*/  LDC.64 R4, c[0x0][0x390] ;  /* 0x0000e400ff047b82 */ /* 0x002e620000000a00 */
[----:B0-----:R-:W-:Y:S01]  /*0cc0*/  LEA R6, P1, R2, R10, 0x2 ;  /* 0x0000000a02067211 */ /* 0x001fe200078210ff */
[----:B-1----:R-:W-:-:S03]  /*0cd0*/  IMAD.WIDE.U32 R4, R7, 0x4, R4 ;  /* 0x0000000407047825 */ /* 0x002fc600078e0004 */
[----:B------:R-:W-:Y:S02]  /*0ce0*/  LEA.HI.X R7, R2, R11, R8, 0x2, P1 ;  /* 0x0000000b02077211 */ /* 0x000fe400008f1408 */
[----:B------:R0:W-:Y:S04]  /*0cf0*/  STG.E desc[UR12][R4.64], RZ ;  /* 0x000000ff04007986 */ /* 0x0001e8000c10190c */
[----:B------:R0:W-:Y:S04]  /*0d00*/  STG.E desc[UR12][R6.64+0x4], RZ ;  /* 0x000004ff06007986 */ /* 0x0001e8000c10190c */
[----:B------:R0:W-:Y:S04]  /*0d10*/  STG.E desc[UR12][R6.64+0x8], RZ ;  /* 0x000008ff06007986 */ /* 0x0001e8000c10190c */
[----:B------:R0:W-:Y:S02]  /*0d20*/  STG.E desc[UR12][R6.64+0xc], RZ ;  /* 0x00000cff06007986 */ /* 0x0001e4000c10190c */
.L_x_25:
[----:B------:R-:W-:Y:S05]  /*0d30*/  @!P0 EXIT ;  /* 0x000000000000894d */ /* 0x000fea0003800000 */
[----:B------:R-:W-:Y:S02]  /*0d40*/  ISETP.NE.AND P1, PT, R12, 0x1, PT ;  /* 0x000000010c00780c */ /* 0x000fe40003f25270 */
[----:B------:R-:W-:-:S04]  /*0d50*/  LOP3.LUT R2, R9, 0x1, RZ, 0xc0, !PT ;  /* 0x0000000109027812 */ /* 0x000fc800078ec0ff */
[----:B------:R-:W-:-:S07]  /*0d60*/  ISETP.NE.U32.AND P0, PT, R2, 0x1, PT ;  /* 0x000000010200780c */ /* 0x000fce0003f05070 */
[----:B------:R-:W-:Y:S06]  /*0d70*/  @!P1 BRA `(.L_x_26) ;  /* 0x00000000002c9947 */ /* 0x000fec0003800000 */
[----:B------:R-:W2:Y:S01]  /*0d80*/  LDC.64 R10, c[0x0][0x390] ;  /* 0x0000e400ff0a7b82 */ /* 0x000ea20000000a00 */
[C---:B------:R-:W-:Y:S01]  /*0d90*/  IADD3 R2, P1, PT, R0.reuse, R3, RZ ;  /* 0x0000000300027210 */ /* 0x040fe20007f3e0ff */
[----:B0-----:R-:W-:Y:S01]  /*0da0*/  IMAD.IADD R7, R0, 0x1, R3 ;  /* 0x0000000100077824 */ /* 0x001fe200078e0203 */
[----:B------:R-:W-:Y:S02]  /*0db0*/  IADD3 R3, PT, PT, R3, 0x2, RZ ;  /* 0x0000000203037810 */ /* 0x000fe40007ffe0ff */
[----:B------:R-:W-:-:S03]  /*0dc0*/  IADD3.X R8, PT, PT, RZ, RZ, RZ, P1, !PT ;  /* 0x000000ffff087210 */ /* 0x000fc60000ffe4ff */
[----:B-1----:R-:W0:Y:S01]  /*0dd0*/  LDC.64 R4, c[0x0][0x390] ;  /* 0x0000e400ff047b82 */ /* 0x002e220000000a00 */
[----:B--2---:R-:W-:Y:S01]  /*0de0*/  LEA R6, P1, R2, R10, 0x2 ;  /* 0x0000000a02067211 */ /* 0x004fe200078210ff */
[----:B0-----:R-:W-:-:S03]  /*0df0*/  IMAD.WIDE.U32 R4, R7, 0x4, R4 ;  /* 0x0000000407047825 */ /* 0x001fc600078e0004 */
[----:B------:R-:W-:Y:S02]  /*0e00*/  LEA.HI.X R7, R2, R11, R8, 0x2, P1 ;  /* 0x0000000b02077211 */ /* 0x000fe400008f1408 */
[----:B------:R2:W-:Y:S04]  /*0e10*/  STG.E desc[UR12][R4.64], RZ ;  /* 0x000000ff04007986 */ /* 0x0005e8000c10190c */
[----:B------:R2:W-:Y:S03]  /*0e20*/  STG.E desc[UR12][R6.64+0x4], RZ ;  /* 0x000004ff06007986 */ /* 0x0005e6000c10190c */
.L_x_26:
[----:B------:R-:W-:Y:S05]  /*0e30*/  @P0 EXIT ;  /* 0x000000000000094d */ /* 0x000fea0003800000 */
[----:B012---:R-:W0:Y:S01]  /*0e40*/  LDC.64 R4, c[0x0][0x390] ;  /* 0x0000e400ff047b82 */ /* 0x007e220000000a00 */
[----:B------:R-:W-:-:S05]  /*0e50*/  IADD3 R3, PT, PT, R0, R3, RZ ;  /* 0x0000000300037210 */ /* 0x000fca0007ffe0ff */
[----:B0-----:R-:W-:-:S05]  /*0e60*/  IMAD.WIDE.U32 R2, R3, 0x4, R4 ;  /* 0x0000000403027825 */ /* 0x001fca00078e0004 */
[----:B------:R-:W-:Y:S01]  /*0e70*/  STG.E desc[UR12][R2.64], RZ ;  /* 0x000000ff02007986 */ /* 0x000fe2000c10190c */
[----:B------:R-:W-:Y:S05]  /*0e80*/  EXIT ;  /* 0x000000000000794d */ /* 0x000fea0003800000 */
.L_x_27:
        /* <DEDUP_REMOVED lines=15> */
.L_x_30:


//--------------------- .nv.shared.reserved.0     --------------------------
	.section	.nv.shared.reserved.0,"aw",@nobits
	.weak		__nv_reservedSMEM_offset_0_alias
	.size		__nv_reservedSMEM_offset_0_alias, 0, 64
	.other		__nv_reservedSMEM_offset_0_alias,@"STO_CUDA_RESERVED_SHARED STV_DEFAULT"
__nv_reservedSMEM_offset_0_alias:
	.zero		0
	.zero		64


//--------------------- .nv.constant0._Z7elemMulPiS_S_iii --------------------------
	.section	.nv.constant0._Z7elemMulPiS_S_iii,"a",@progbits
	.sectionflags	@""
	.align	4
.nv.constant0._Z7elemMulPiS_S_iii:
	.zero		932


//--------------------- .nv.constant0._Z6colMulPiS_S_iii --------------------------
	.section	.nv.constant0._Z6colMulPiS_S_iii,"a",@progbits
	.sectionflags	@""
	.align	4
.nv.constant0._Z6colMulPiS_S_iii:
	.zero		932


//--------------------- .nv.constant0._Z6rowMulPiS_S_iii --------------------------
	.section	.nv.constant0._Z6rowMulPiS_S_iii,"a",@progbits
	.sectionflags	@""
	.align	4
.nv.constant0._Z6rowMulPiS_S_iii:
	.zero		932


//--------------------- SYMBOLS --------------------------

	.type		.nv.reservedSmem.offset0,@object
	.size		.nv.reservedSmem.offset0,0x4
